//
// Generated by NVIDIA NVVM Compiler
//
// Compiler Build ID: CL-36424714
// Cuda compilation tools, release 13.0, V13.0.88
// Based on NVVM 20.0.0
//

.version 9.0
.target sm_100
.address_size 64

	// .globl	_Z17fused_tanh_0_cudaPKfS0_S0_Pfii
.extern .shared .align 16 .b8 shared_vec[];
.extern .shared .align 16 .b8 shared_data[];

.visible .entry _Z17fused_tanh_0_cudaPKfS0_S0_Pfii(
	.param .u64 .ptr .align 1 _Z17fused_tanh_0_cudaPKfS0_S0_Pfii_param_0,
	.param .u64 .ptr .align 1 _Z17fused_tanh_0_cudaPKfS0_S0_Pfii_param_1,
	.param .u64 .ptr .align 1 _Z17fused_tanh_0_cudaPKfS0_S0_Pfii_param_2,
	.param .u64 .ptr .align 1 _Z17fused_tanh_0_cudaPKfS0_S0_Pfii_param_3,
	.param .u32 _Z17fused_tanh_0_cudaPKfS0_S0_Pfii_param_4,
	.param .u32 _Z17fused_tanh_0_cudaPKfS0_S0_Pfii_param_5
)
{
	.reg .pred 	%p<15>;
	.reg .b32 	%r<61>;
	.reg .b32 	%f<126>;
	.reg .b64 	%rd<24>;

	ld.param.u64 	%rd7, [_Z17fused_tanh_0_cudaPKfS0_S0_Pfii_param_0];
	ld.param.u64 	%rd4, [_Z17fused_tanh_0_cudaPKfS0_S0_Pfii_param_1];
	ld.param.u64 	%rd5, [_Z17fused_tanh_0_cudaPKfS0_S0_Pfii_param_2];
	ld.param.u64 	%rd6, [_Z17fused_tanh_0_cudaPKfS0_S0_Pfii_param_3];
	ld.param.u32 	%r32, [_Z17fused_tanh_0_cudaPKfS0_S0_Pfii_param_4];
	ld.param.u32 	%r33, [_Z17fused_tanh_0_cudaPKfS0_S0_Pfii_param_5];
	cvta.to.global.u64 	%rd1, %rd7;
	mov.u32 	%r34, %ctaid.x;
	mov.u32 	%r1, %ntid.x;
	mov.u32 	%r51, %tid.x;
	mad.lo.s32 	%r3, %r34, %r1, %r51;
	setp.ge.s32 	%p1, %r51, %r33;
	@%p1 bra 	$L__BB0_3;
	cvta.to.global.u64 	%rd2, %rd4;
	mov.u32 	%r36, shared_vec;
$L__BB0_2:
	mul.wide.s32 	%rd8, %r51, 4;
	add.s64 	%rd9, %rd2, %rd8;
	ld.global.f32 	%f15, [%rd9];
	shl.b32 	%r35, %r51, 2;
	add.s32 	%r37, %r36, %r35;
	st.shared.f32 	[%r37], %f15;
	add.s32 	%r51, %r51, %r1;
	setp.lt.s32 	%p2, %r51, %r33;
	@%p2 bra 	$L__BB0_2;
$L__BB0_3:
	bar.sync 	0;
	setp.ge.s32 	%p3, %r3, %r32;
	@%p3 bra 	$L__BB0_18;
	cvta.to.global.u64 	%rd10, %rd5;
	mul.wide.s32 	%rd11, %r3, 4;
	add.s64 	%rd12, %rd10, %rd11;
	ld.global.f32 	%f125, [%rd12];
	setp.lt.s32 	%p4, %r33, 1;
	@%p4 bra 	$L__BB0_17;
	mul.lo.s32 	%r6, %r33, %r3;
	and.b32  	%r7, %r33, 15;
	setp.lt.u32 	%p5, %r33, 16;
	mov.b32 	%r56, 0;
	@%p5 bra 	$L__BB0_8;
	and.b32  	%r56, %r33, 2147483632;
	neg.s32 	%r54, %r56;
	mov.u32 	%r40, shared_vec;
	add.s32 	%r52, %r40, 32;
	add.s64 	%rd3, %rd1, 32;
	mov.u32 	%r53, %r6;
$L__BB0_7:
	.pragma "nounroll";
	mul.wide.s32 	%rd13, %r53, 4;
	add.s64 	%rd14, %rd3, %rd13;
	ld.global.f32 	%f17, [%rd14+-32];
	ld.shared.v4.f32 	{%f18, %f19, %f20, %f21}, [%r52+-32];
	fma.rn.f32 	%f22, %f17, %f18, %f125;
	ld.global.f32 	%f23, [%rd14+-28];
	fma.rn.f32 	%f24, %f23, %f19, %f22;
	ld.global.f32 	%f25, [%rd14+-24];
	fma.rn.f32 	%f26, %f25, %f20, %f24;
	ld.global.f32 	%f27, [%rd14+-20];
	fma.rn.f32 	%f28, %f27, %f21, %f26;
	ld.global.f32 	%f29, [%rd14+-16];
	ld.shared.v4.f32 	{%f30, %f31, %f32, %f33}, [%r52+-16];
	fma.rn.f32 	%f34, %f29, %f30, %f28;
	ld.global.f32 	%f35, [%rd14+-12];
	fma.rn.f32 	%f36, %f35, %f31, %f34;
	ld.global.f32 	%f37, [%rd14+-8];
	fma.rn.f32 	%f38, %f37, %f32, %f36;
	ld.global.f32 	%f39, [%rd14+-4];
	fma.rn.f32 	%f40, %f39, %f33, %f38;
	ld.global.f32 	%f41, [%rd14];
	ld.shared.v4.f32 	{%f42, %f43, %f44, %f45}, [%r52];
	fma.rn.f32 	%f46, %f41, %f42, %f40;
	ld.global.f32 	%f47, [%rd14+4];
	fma.rn.f32 	%f48, %f47, %f43, %f46;
	ld.global.f32 	%f49, [%rd14+8];
	fma.rn.f32 	%f50, %f49, %f44, %f48;
	ld.global.f32 	%f51, [%rd14+12];
	fma.rn.f32 	%f52, %f51, %f45, %f50;
	ld.global.f32 	%f53, [%rd14+16];
	ld.shared.v4.f32 	{%f54, %f55, %f56, %f57}, [%r52+16];
	fma.rn.f32 	%f58, %f53, %f54, %f52;
	ld.global.f32 	%f59, [%rd14+20];
	fma.rn.f32 	%f60, %f59, %f55, %f58;
	ld.global.f32 	%f61, [%rd14+24];
	fma.rn.f32 	%f62, %f61, %f56, %f60;
	ld.global.f32 	%f63, [%rd14+28];
	fma.rn.f32 	%f125, %f63, %f57, %f62;
	add.s32 	%r54, %r54, 16;
	add.s32 	%r53, %r53, 16;
	add.s32 	%r52, %r52, 64;
	setp.ne.s32 	%p6, %r54, 0;
	@%p6 bra 	$L__BB0_7;
$L__BB0_8:
	setp.eq.s32 	%p7, %r7, 0;
	@%p7 bra 	$L__BB0_17;
	and.b32  	%r17, %r33, 7;
	setp.lt.u32 	%p8, %r7, 8;
	@%p8 bra 	$L__BB0_11;
	add.s32 	%r41, %r56, %r6;
	mul.wide.s32 	%rd15, %r41, 4;
	add.s64 	%rd16, %rd1, %rd15;
	ld.global.f32 	%f65, [%rd16];
	shl.b32 	%r42, %r56, 2;
	mov.u32 	%r43, shared_vec;
	add.s32 	%r44, %r43, %r42;
	ld.shared.f32 	%f66, [%r44];
	fma.rn.f32 	%f67, %f65, %f66, %f125;
	ld.global.f32 	%f68, [%rd16+4];
	ld.shared.f32 	%f69, [%r44+4];
	fma.rn.f32 	%f70, %f68, %f69, %f67;
	ld.global.f32 	%f71, [%rd16+8];
	ld.shared.f32 	%f72, [%r44+8];
	fma.rn.f32 	%f73, %f71, %f72, %f70;
	ld.global.f32 	%f74, [%rd16+12];
	ld.shared.f32 	%f75, [%r44+12];
	fma.rn.f32 	%f76, %f74, %f75, %f73;
	ld.global.f32 	%f77, [%rd16+16];
	ld.shared.f32 	%f78, [%r44+16];
	fma.rn.f32 	%f79, %f77, %f78, %f76;
	ld.global.f32 	%f80, [%rd16+20];
	ld.shared.f32 	%f81, [%r44+20];
	fma.rn.f32 	%f82, %f80, %f81, %f79;
	ld.global.f32 	%f83, [%rd16+24];
	ld.shared.f32 	%f84, [%r44+24];
	fma.rn.f32 	%f85, %f83, %f84, %f82;
	ld.global.f32 	%f86, [%rd16+28];
	ld.shared.f32 	%f87, [%r44+28];
	fma.rn.f32 	%f125, %f86, %f87, %f85;
	add.s32 	%r56, %r56, 8;
$L__BB0_11:
	setp.eq.s32 	%p9, %r17, 0;
	@%p9 bra 	$L__BB0_17;
	and.b32  	%r20, %r33, 3;
	setp.lt.u32 	%p10, %r17, 4;
	@%p10 bra 	$L__BB0_14;
	add.s32 	%r45, %r56, %r6;
	mul.wide.s32 	%rd17, %r45, 4;
	add.s64 	%rd18, %rd1, %rd17;
	ld.global.f32 	%f89, [%rd18];
	shl.b32 	%r46, %r56, 2;
	mov.u32 	%r47, shared_vec;
	add.s32 	%r48, %r47, %r46;
	ld.shared.f32 	%f90, [%r48];
	fma.rn.f32 	%f91, %f89, %f90, %f125;
	ld.global.f32 	%f92, [%rd18+4];
	ld.shared.f32 	%f93, [%r48+4];
	fma.rn.f32 	%f94, %f92, %f93, %f91;
	ld.global.f32 	%f95, [%rd18+8];
	ld.shared.f32 	%f96, [%r48+8];
	fma.rn.f32 	%f97, %f95, %f96, %f94;
	ld.global.f32 	%f98, [%rd18+12];
	ld.shared.f32 	%f99, [%r48+12];
	fma.rn.f32 	%f125, %f98, %f99, %f97;
	add.s32 	%r56, %r56, 4;
$L__BB0_14:
	setp.eq.s32 	%p11, %r20, 0;
	@%p11 bra 	$L__BB0_17;
	shl.b32 	%r49, %r56, 2;
	mov.u32 	%r50, shared_vec;
	add.s32 	%r60, %r50, %r49;
	add.s32 	%r59, %r56, %r6;
	neg.s32 	%r58, %r20;
$L__BB0_16:
	.pragma "nounroll";
	mul.wide.s32 	%rd19, %r59, 4;
	add.s64 	%rd20, %rd1, %rd19;
	ld.global.f32 	%f100, [%rd20];
	ld.shared.f32 	%f101, [%r60];
	fma.rn.f32 	%f125, %f100, %f101, %f125;
	add.s32 	%r60, %r60, 4;
	add.s32 	%r59, %r59, 1;
	add.s32 	%r58, %r58, 1;
	setp.ne.s32 	%p12, %r58, 0;
	@%p12 bra 	$L__BB0_16;
$L__BB0_17:
	abs.f32 	%f102, %f125;
	mul.f32 	%f103, %f102, 0f4038AA3B;
	ex2.approx.ftz.f32 	%f104, %f103;
	add.f32 	%f105, %f104, 0f3F800000;
	rcp.approx.ftz.f32 	%f106, %f105;
	fma.rn.f32 	%f107, %f106, 0fC0000000, 0f3F800000;
	setp.ge.f32 	%p13, %f102, 0f41102CB4;
	selp.f32 	%f108, 0f3F800000, %f107, %p13;
	copysign.f32 	%f109, %f125, %f108;
	mul.f32 	%f110, %f125, %f125;
	fma.rn.f32 	%f111, %f110, 0f3C80F082, 0fBD563CAE;
	fma.rn.f32 	%f112, %f111, %f110, 0f3E085941;
	fma.rn.f32 	%f113, %f112, %f110, 0fBEAAA9ED;
	fma.rn.f32 	%f114, %f113, %f110, 0f00000000;
	fma.rn.f32 	%f115, %f114, %f125, %f125;
	setp.ge.f32 	%p14, %f102, 0f3F19999A;
	selp.f32 	%f116, %f109, %f115, %p14;
	cvta.to.global.u64 	%rd21, %rd6;
	add.s64 	%rd23, %rd21, %rd11;
	st.global.f32 	[%rd23], %f116;
$L__BB0_18:
	ret;

}
	// .globl	_Z12addmm_1_cudaPKfS0_S0_Pfii
.visible .entry _Z12addmm_1_cudaPKfS0_S0_Pfii(
	.param .u64 .ptr .align 1 _Z12addmm_1_cudaPKfS0_S0_Pfii_param_0,
	.param .u64 .ptr .align 1 _Z12addmm_1_cudaPKfS0_S0_Pfii_param_1,
	.param .u64 .ptr .align 1 _Z12addmm_1_cudaPKfS0_S0_Pfii_param_2,
	.param .u64 .ptr .align 1 _Z12addmm_1_cudaPKfS0_S0_Pfii_param_3,
	.param .u32 _Z12addmm_1_cudaPKfS0_S0_Pfii_param_4,
	.param .u32 _Z12addmm_1_cudaPKfS0_S0_Pfii_param_5
)
{
	.reg .pred 	%p<13>;
	.reg .b32 	%r<61>;
	.reg .b32 	%f<111>;
	.reg .b64 	%rd<24>;

	ld.param.u64 	%rd7, [_Z12addmm_1_cudaPKfS0_S0_Pfii_param_0];
	ld.param.u64 	%rd4, [_Z12addmm_1_cudaPKfS0_S0_Pfii_param_1];
	ld.param.u64 	%rd5, [_Z12addmm_1_cudaPKfS0_S0_Pfii_param_2];
	ld.param.u64 	%rd6, [_Z12addmm_1_cudaPKfS0_S0_Pfii_param_3];
	ld.param.u32 	%r32, [_Z12addmm_1_cudaPKfS0_S0_Pfii_param_4];
	ld.param.u32 	%r33, [_Z12addmm_1_cudaPKfS0_S0_Pfii_param_5];
	cvta.to.global.u64 	%rd1, %rd7;
	mov.u32 	%r34, %ctaid.x;
	mov.u32 	%r1, %ntid.x;
	mov.u32 	%r51, %tid.x;
	mad.lo.s32 	%r3, %r34, %r1, %r51;
	setp.ge.s32 	%p1, %r51, %r33;
	@%p1 bra 	$L__BB1_3;
	cvta.to.global.u64 	%rd2, %rd4;
	mov.u32 	%r36, shared_vec;
$L__BB1_2:
	mul.wide.s32 	%rd8, %r51, 4;
	add.s64 	%rd9, %rd2, %rd8;
	ld.global.f32 	%f15, [%rd9];
	shl.b32 	%r35, %r51, 2;
	add.s32 	%r37, %r36, %r35;
	st.shared.f32 	[%r37], %f15;
	add.s32 	%r51, %r51, %r1;
	setp.lt.s32 	%p2, %r51, %r33;
	@%p2 bra 	$L__BB1_2;
$L__BB1_3:
	bar.sync 	0;
	setp.ge.s32 	%p3, %r3, %r32;
	@%p3 bra 	$L__BB1_18;
	cvta.to.global.u64 	%rd10, %rd5;
	mul.wide.s32 	%rd11, %r3, 4;
	add.s64 	%rd12, %rd10, %rd11;
	ld.global.f32 	%f110, [%rd12];
	setp.lt.s32 	%p4, %r33, 1;
	@%p4 bra 	$L__BB1_17;
	mul.lo.s32 	%r6, %r33, %r3;
	and.b32  	%r7, %r33, 15;
	setp.lt.u32 	%p5, %r33, 16;
	mov.b32 	%r56, 0;
	@%p5 bra 	$L__BB1_8;
	and.b32  	%r56, %r33, 2147483632;
	neg.s32 	%r54, %r56;
	mov.u32 	%r40, shared_vec;
	add.s32 	%r52, %r40, 32;
	add.s64 	%rd3, %rd1, 32;
	mov.u32 	%r53, %r6;
$L__BB1_7:
	.pragma "nounroll";
	mul.wide.s32 	%rd13, %r53, 4;
	add.s64 	%rd14, %rd3, %rd13;
	ld.global.f32 	%f17, [%rd14+-32];
	ld.shared.v4.f32 	{%f18, %f19, %f20, %f21}, [%r52+-32];
	fma.rn.f32 	%f22, %f17, %f18, %f110;
	ld.global.f32 	%f23, [%rd14+-28];
	fma.rn.f32 	%f24, %f23, %f19, %f22;
	ld.global.f32 	%f25, [%rd14+-24];
	fma.rn.f32 	%f26, %f25, %f20, %f24;
	ld.global.f32 	%f27, [%rd14+-20];
	fma.rn.f32 	%f28, %f27, %f21, %f26;
	ld.global.f32 	%f29, [%rd14+-16];
	ld.shared.v4.f32 	{%f30, %f31, %f32, %f33}, [%r52+-16];
	fma.rn.f32 	%f34, %f29, %f30, %f28;
	ld.global.f32 	%f35, [%rd14+-12];
	fma.rn.f32 	%f36, %f35, %f31, %f34;
	ld.global.f32 	%f37, [%rd14+-8];
	fma.rn.f32 	%f38, %f37, %f32, %f36;
	ld.global.f32 	%f39, [%rd14+-4];
	fma.rn.f32 	%f40, %f39, %f33, %f38;
	ld.global.f32 	%f41, [%rd14];
	ld.shared.v4.f32 	{%f42, %f43, %f44, %f45}, [%r52];
	fma.rn.f32 	%f46, %f41, %f42, %f40;
	ld.global.f32 	%f47, [%rd14+4];
	fma.rn.f32 	%f48, %f47, %f43, %f46;
	ld.global.f32 	%f49, [%rd14+8];
	fma.rn.f32 	%f50, %f49, %f44, %f48;
	ld.global.f32 	%f51, [%rd14+12];
	fma.rn.f32 	%f52, %f51, %f45, %f50;
	ld.global.f32 	%f53, [%rd14+16];
	ld.shared.v4.f32 	{%f54, %f55, %f56, %f57}, [%r52+16];
	fma.rn.f32 	%f58, %f53, %f54, %f52;
	ld.global.f32 	%f59, [%rd14+20];
	fma.rn.f32 	%f60, %f59, %f55, %f58;
	ld.global.f32 	%f61, [%rd14+24];
	fma.rn.f32 	%f62, %f61, %f56, %f60;
	ld.global.f32 	%f63, [%rd14+28];
	fma.rn.f32 	%f110, %f63, %f57, %f62;
	add.s32 	%r54, %r54, 16;
	add.s32 	%r53, %r53, 16;
	add.s32 	%r52, %r52, 64;
	setp.ne.s32 	%p6, %r54, 0;
	@%p6 bra 	$L__BB1_7;
$L__BB1_8:
	setp.eq.s32 	%p7, %r7, 0;
	@%p7 bra 	$L__BB1_17;
	and.b32  	%r17, %r33, 7;
	setp.lt.u32 	%p8, %r7, 8;
	@%p8 bra 	$L__BB1_11;
	add.s32 	%r41, %r56, %r6;
	mul.wide.s32 	%rd15, %r41, 4;
	add.s64 	%rd16, %rd1, %rd15;
	ld.global.f32 	%f65, [%rd16];
	shl.b32 	%r42, %r56, 2;
	mov.u32 	%r43, shared_vec;
	add.s32 	%r44, %r43, %r42;
	ld.shared.f32 	%f66, [%r44];
	fma.rn.f32 	%f67, %f65, %f66, %f110;
	ld.global.f32 	%f68, [%rd16+4];
	ld.shared.f32 	%f69, [%r44+4];
	fma.rn.f32 	%f70, %f68, %f69, %f67;
	ld.global.f32 	%f71, [%rd16+8];
	ld.shared.f32 	%f72, [%r44+8];
	fma.rn.f32 	%f73, %f71, %f72, %f70;
	ld.global.f32 	%f74, [%rd16+12];
	ld.shared.f32 	%f75, [%r44+12];
	fma.rn.f32 	%f76, %f74, %f75, %f73;
	ld.global.f32 	%f77, [%rd16+16];
	ld.shared.f32 	%f78, [%r44+16];
	fma.rn.f32 	%f79, %f77, %f78, %f76;
	ld.global.f32 	%f80, [%rd16+20];
	ld.shared.f32 	%f81, [%r44+20];
	fma.rn.f32 	%f82, %f80, %f81, %f79;
	ld.global.f32 	%f83, [%rd16+24];
	ld.shared.f32 	%f84, [%r44+24];
	fma.rn.f32 	%f85, %f83, %f84, %f82;
	ld.global.f32 	%f86, [%rd16+28];
	ld.shared.f32 	%f87, [%r44+28];
	fma.rn.f32 	%f110, %f86, %f87, %f85;
	add.s32 	%r56, %r56, 8;
$L__BB1_11:
	setp.eq.s32 	%p9, %r17, 0;
	@%p9 bra 	$L__BB1_17;
	and.b32  	%r20, %r33, 3;
	setp.lt.u32 	%p10, %r17, 4;
	@%p10 bra 	$L__BB1_14;
	add.s32 	%r45, %r56, %r6;
	mul.wide.s32 	%rd17, %r45, 4;
	add.s64 	%rd18, %rd1, %rd17;
	ld.global.f32 	%f89, [%rd18];
	shl.b32 	%r46, %r56, 2;
	mov.u32 	%r47, shared_vec;
	add.s32 	%r48, %r47, %r46;
	ld.shared.f32 	%f90, [%r48];
	fma.rn.f32 	%f91, %f89, %f90, %f110;
	ld.global.f32 	%f92, [%rd18+4];
	ld.shared.f32 	%f93, [%r48+4];
	fma.rn.f32 	%f94, %f92, %f93, %f91;
	ld.global.f32 	%f95, [%rd18+8];
	ld.shared.f32 	%f96, [%r48+8];
	fma.rn.f32 	%f97, %f95, %f96, %f94;
	ld.global.f32 	%f98, [%rd18+12];
	ld.shared.f32 	%f99, [%r48+12];
	fma.rn.f32 	%f110, %f98, %f99, %f97;
	add.s32 	%r56, %r56, 4;
$L__BB1_14:
	setp.eq.s32 	%p11, %r20, 0;
	@%p11 bra 	$L__BB1_17;
	shl.b32 	%r49, %r56, 2;
	mov.u32 	%r50, shared_vec;
	add.s32 	%r60, %r50, %r49;
	add.s32 	%r59, %r56, %r6;
	neg.s32 	%r58, %r20;
$L__BB1_16:
	.pragma "nounroll";
	mul.wide.s32 	%rd19, %r59, 4;
	add.s64 	%rd20, %rd1, %rd19;
	ld.global.f32 	%f100, [%rd20];
	ld.shared.f32 	%f101, [%r60];
	fma.rn.f32 	%f110, %f100, %f101, %f110;
	add.s32 	%r60, %r60, 4;
	add.s32 	%r59, %r59, 1;
	add.s32 	%r58, %r58, 1;
	setp.ne.s32 	%p12, %r58, 0;
	@%p12 bra 	$L__BB1_16;
$L__BB1_17:
	cvta.to.global.u64 	%rd21, %rd6;
	add.s64 	%rd23, %rd21, %rd11;
	st.global.f32 	[%rd23], %f110;
$L__BB1_18:
	ret;

}
	// .globl	_Z14softmax_2_cudaPfS_i
.visible .entry _Z14softmax_2_cudaPfS_i(
	.param .u64 .ptr .align 1 _Z14softmax_2_cudaPfS_i_param_0,
	.param .u64 .ptr .align 1 _Z14softmax_2_cudaPfS_i_param_1,
	.param .u32 _Z14softmax_2_cudaPfS_i_param_2
)
{
	.reg .pred 	%p<10>;
	.reg .b32 	%r<23>;
	.reg .b32 	%f<45>;
	.reg .b64 	%rd<9>;

	ld.param.u64 	%rd3, [_Z14softmax_2_cudaPfS_i_param_0];
	ld.param.u64 	%rd2, [_Z14softmax_2_cudaPfS_i_param_1];
	ld.param.u32 	%r9, [_Z14softmax_2_cudaPfS_i_param_2];
	cvta.to.global.u64 	%rd4, %rd3;
	mov.u32 	%r1, %tid.x;
	mov.u32 	%r10, %ctaid.x;
	mov.u32 	%r22, %ntid.x;
	mad.lo.s32 	%r3, %r10, %r22, %r1;
	setp.ge.s32 	%p1, %r3, %r9;
	mul.wide.s32 	%rd5, %r3, 4;
	add.s64 	%rd1, %rd4, %rd5;
	mov.f32 	%f43, 0fFF7FFFFF;
	@%p1 bra 	$L__BB2_2;
	ld.global.f32 	%f43, [%rd1];
$L__BB2_2:
	shl.b32 	%r11, %r1, 2;
	mov.u32 	%r12, shared_data;
	add.s32 	%r4, %r12, %r11;
	st.shared.f32 	[%r4], %f43;
	bar.sync 	0;
	setp.lt.u32 	%p2, %r22, 2;
	@%p2 bra 	$L__BB2_7;
	mov.u32 	%r21, %r22;
$L__BB2_4:
	shr.u32 	%r6, %r21, 1;
	setp.ge.u32 	%p3, %r1, %r6;
	@%p3 bra 	$L__BB2_6;
	ld.shared.f32 	%f7, [%r4];
	shl.b32 	%r13, %r6, 2;
	add.s32 	%r14, %r4, %r13;
	ld.shared.f32 	%f8, [%r14];
	max.f32 	%f9, %f7, %f8;
	st.shared.f32 	[%r4], %f9;
$L__BB2_6:
	bar.sync 	0;
	setp.gt.u32 	%p4, %r21, 3;
	mov.u32 	%r21, %r6;
	@%p4 bra 	$L__BB2_4;
$L__BB2_7:
	setp.ge.s32 	%p5, %r3, %r9;
	mov.f32 	%f44, 0f00000000;
	ld.shared.f32 	%f3, [shared_data];
	@%p5 bra 	$L__BB2_9;
	ld.global.f32 	%f11, [%rd1];
	sub.f32 	%f12, %f11, %f3;
	fma.rn.f32 	%f13, %f12, 0f3BBB989D, 0f3F000000;
	cvt.sat.f32.f32 	%f14, %f13;
	mov.f32 	%f15, 0f4B400001;
	mov.f32 	%f16, 0f437C0000;
	fma.rm.f32 	%f17, %f14, %f16, %f15;
	add.f32 	%f18, %f17, 0fCB40007F;
	neg.f32 	%f19, %f18;
	fma.rn.f32 	%f20, %f12, 0f3FB8AA3B, %f19;
	fma.rn.f32 	%f21, %f12, 0f32A57060, %f20;
	mov.b32 	%r15, %f17;
	shl.b32 	%r16, %r15, 23;
	mov.b32 	%f22, %r16;
	ex2.approx.ftz.f32 	%f23, %f21;
	mul.f32 	%f44, %f23, %f22;
$L__BB2_9:
	setp.lt.u32 	%p6, %r22, 2;
	st.shared.f32 	[%r4], %f44;
	bar.sync 	0;
	@%p6 bra 	$L__BB2_13;
$L__BB2_10:
	shr.u32 	%r8, %r22, 1;
	setp.ge.u32 	%p7, %r1, %r8;
	@%p7 bra 	$L__BB2_12;
	shl.b32 	%r17, %r8, 2;
	add.s32 	%r18, %r4, %r17;
	ld.shared.f32 	%f24, [%r18];
	ld.shared.f32 	%f25, [%r4];
	add.f32 	%f26, %f24, %f25;
	st.shared.f32 	[%r4], %f26;
$L__BB2_12:
	bar.sync 	0;
	setp.gt.u32 	%p8, %r22, 3;
	mov.u32 	%r22, %r8;
	@%p8 bra 	$L__BB2_10;
$L__BB2_13:
	setp.ge.s32 	%p9, %r3, %r9;
	@%p9 bra 	$L__BB2_15;
	ld.shared.f32 	%f27, [shared_data];
	ld.global.f32 	%f28, [%rd1];
	sub.f32 	%f29, %f28, %f3;
	fma.rn.f32 	%f30, %f29, 0f3BBB989D, 0f3F000000;
	cvt.sat.f32.f32 	%f31, %f30;
	mov.f32 	%f32, 0f4B400001;
	mov.f32 	%f33, 0f437C0000;
	fma.rm.f32 	%f34, %f31, %f33, %f32;
	add.f32 	%f35, %f34, 0fCB40007F;
	neg.f32 	%f36, %f35;
	fma.rn.f32 	%f37, %f29, 0f3FB8AA3B, %f36;
	fma.rn.f32 	%f38, %f29, 0f32A57060, %f37;
	mov.b32 	%r19, %f34;
	shl.b32 	%r20, %r19, 23;
	mov.b32 	%f39, %r20;
	ex2.approx.ftz.f32 	%f40, %f38;
	mul.f32 	%f41, %f40, %f39;
	div.rn.f32 	%f42, %f41, %f27;
	cvta.to.global.u64 	%rd6, %rd2;
	add.s64 	%rd8, %rd6, %rd5;
	st.global.f32 	[%rd8], %f42;
$L__BB2_15:
	ret;

}


// ===== COMPILED SASS (sm_100) =====

	.target	sm_100

	.elftype	@"ET_EXEC"


//--------------------- .note.nv.tkinfo           --------------------------
	.section	.note.nv.tkinfo,"",@"SHT_NOTE"
	.sectionflags	@"SHF_NOTE_NV_TKINFO"
	.tkinfo
        /*0018*/ 	.word	0x00000002
        /*0030*/ 	.string	""
        /*0030*/ 	.string	"ptxas"
        /*0030*/ 	.string	"Cuda compilation tools, release 13.0, V13.0.88"
        /*0030*/ 	.string	"Build cuda_13.0.r13.0/compiler.36424714_0"
        /*0030*/ 	.string	"-arch sm_100 -m 64 "



//--------------------- .note.nv.cuinfo           --------------------------
	.section	.note.nv.cuinfo,"",@"SHT_NOTE"
	.sectionflags	@"SHF_NOTE_NV_CUINFO"
        /*0018*/ 	.short	0x0002
        /*001a*/ 	.short	0x0064
        /*001c*/ 	.short	0x0082
	.zero		2


//--------------------- .nv.info                  --------------------------
	.section	.nv.info,"",@"SHT_CUDA_INFO"
	.align	4


	//----- nvinfo : EIATTR_REGCOUNT
	.align		4
        /*0000*/ 	.byte	0x04, 0x2f
        /*0002*/ 	.short	(.L_1 - .L_0)
	.align		4
.L_0:
        /*0004*/ 	.word	index@(_Z17fused_tanh_0_cudaPKfS0_S0_Pfii)
        /*0008*/ 	.word	0x00000020


	//----- nvinfo : EIATTR_FRAME_SIZE
	.align		4
.L_1:
        /*000c*/ 	.byte	0x04, 0x11
        /*000e*/ 	.short	(.L_3 - .L_2)
	.align		4
.L_2:
        /*0010*/ 	.word	index@(_Z17fused_tanh_0_cudaPKfS0_S0_Pfii)
        /*0014*/ 	.word	0x00000000


	//----- nvinfo : EIATTR_REGCOUNT
	.align		4
.L_3:
        /*0018*/ 	.byte	0x04, 0x2f
        /*001a*/ 	.short	(.L_5 - .L_4)
	.align		4
.L_4:
        /*001c*/ 	.word	index@(_Z12addmm_1_cudaPKfS0_S0_Pfii)
        /*0020*/ 	.word	0x00000020


	//----- nvinfo : EIATTR_FRAME_SIZE
	.align		4
.L_5:
        /*0024*/ 	.byte	0x04, 0x11
        /*0026*/ 	.short	(.L_7 - .L_6)
	.align		4
.L_6:
        /*0028*/ 	.word	index@(_Z12addmm_1_cudaPKfS0_S0_Pfii)
        /*002c*/ 	.word	0x00000000


	//----- nvinfo : EIATTR_REGCOUNT
	.align		4
.L_7:
        /*0030*/ 	.byte	0x04, 0x2f
        /*0032*/ 	.short	(.L_9 - .L_8)
	.align		4
.L_8:
        /*0034*/ 	.word	index@(_Z14softmax_2_cudaPfS_i)
        /*0038*/ 	.word	0x00000010


	//----- nvinfo : EIATTR_FRAME_SIZE
	.align		4
.L_9:
        /*003c*/ 	.byte	0x04, 0x11
        /*003e*/ 	.short	(.L_11 - .L_10)
	.align		4
.L_10:
        /*0040*/ 	.word	index@($__internal_0_$__cuda_sm3x_div_rn_noftz_f32_slowpath)
        /*0044*/ 	.word	0x00000000


	//----- nvinfo : EIATTR_FRAME_SIZE
	.align		4
.L_11:
        /*0048*/ 	.byte	0x04, 0x11
        /*004a*/ 	.short	(.L_13 - .L_12)
	.align		4
.L_12:
        /*004c*/ 	.word	index@(_Z14softmax_2_cudaPfS_i)
        /*0050*/ 	.word	0x00000000


	//----- nvinfo : EIATTR_MIN_STACK_SIZE
	.align		4
.L_13:
        /*0054*/ 	.byte	0x04, 0x12
        /*0056*/ 	.short	(.L_15 - .L_14)
	.align		4
.L_14:
        /*0058*/ 	.word	index@(_Z14softmax_2_cudaPfS_i)
        /*005c*/ 	.word	0x00000000


	//----- nvinfo : EIATTR_MIN_STACK_SIZE
	.align		4
.L_15:
        /*0060*/ 	.byte	0x04, 0x12
        /*0062*/ 	.short	(.L_17 - .L_16)
	.align		4
.L_16:
        /*0064*/ 	.word	index@(_Z12addmm_1_cudaPKfS0_S0_Pfii)
        /*0068*/ 	.word	0x00000000


	//----- nvinfo : EIATTR_MIN_STACK_SIZE
	.align		4
.L_17:
        /*006c*/ 	.byte	0x04, 0x12
        /*006e*/ 	.short	(.L_19 - .L_18)
	.align		4
.L_18:
        /*0070*/ 	.word	index@(_Z17fused_tanh_0_cudaPKfS0_S0_Pfii)
        /*0074*/ 	.word	0x00000000
.L_19:


//--------------------- .nv.compat                --------------------------
	.section	.nv.compat,"",@"SHT_CUDA_COMPAT_INFO"
	.align	4
        /*0000*/ 	.byte	0x02, 0x09, 0x00, 0x00, 0x02, 0x02, 0x01, 0x00, 0x02, 0x05, 0x05, 0x00, 0x03, 0x07, 0x01, 0x01
        /*0010*/ 	.byte	0x02, 0x03, 0x00, 0x00, 0x02, 0x06, 0x01, 0x00, 0x04, 0x0b, 0x08, 0x00, 0x01, 0x00, 0x00, 0x00
        /*0020*/ 	.byte	0x00, 0x00, 0x00, 0x00


//--------------------- .nv.info._Z14softmax_2_cudaPfS_i --------------------------
	.section	.nv.info._Z14softmax_2_cudaPfS_i,"",@"SHT_CUDA_INFO"
	.sectionflags	@""
	.align	4


	//----- nvinfo : EIATTR_CUDA_API_VERSION
	.align		4
        /*0000*/ 	.byte	0x04, 0x37
        /*0002*/ 	.short	(.L_21 - .L_20)
.L_20:
        /*0004*/ 	.word	0x00000082


	//----- nvinfo : EIATTR_KPARAM_INFO
	.align		4
.L_21:
        /*0008*/ 	.byte	0x04, 0x17
        /*000a*/ 	.short	(.L_23 - .L_22)
.L_22:
        /*000c*/ 	.word	0x00000000
        /*0010*/ 	.short	0x0002
        /*0012*/ 	.short	0x0010
        /*0014*/ 	.byte	0x00, 0xf0, 0x11, 0x00


	//----- nvinfo : EIATTR_KPARAM_INFO
	.align		4
.L_23:
        /*0018*/ 	.byte	0x04, 0x17
        /*001a*/ 	.short	(.L_25 - .L_24)
.L_24:
        /*001c*/ 	.word	0x00000000
        /*0020*/ 	.short	0x0001
        /*0022*/ 	.short	0x0008
        /*0024*/ 	.byte	0x00, 0xf5, 0x21, 0x00


	//----- nvinfo : EIATTR_KPARAM_INFO
	.align		4
.L_25:
        /*0028*/ 	.byte	0x04, 0x17
        /*002a*/ 	.short	(.L_27 - .L_26)
.L_26:
        /*002c*/ 	.word	0x00000000
        /*0030*/ 	.short	0x0000
        /*0032*/ 	.short	0x0000
        /*0034*/ 	.byte	0x00, 0xf5, 0x21, 0x00


	//----- nvinfo : EIATTR_SPARSE_MMA_MASK
	.align		4
.L_27:
        /*0038*/ 	.byte	0x03, 0x50
        /*003a*/ 	.short	0x0000


	//----- nvinfo : EIATTR_MAXREG_COUNT
	.align		4
        /*003c*/ 	.byte	0x03, 0x1b
        /*003e*/ 	.short	0x00ff


	//----- nvinfo : EIATTR_NUM_BARRIERS
	.align		4
        /*0040*/ 	.byte	0x02, 0x4c
        /*0042*/ 	.byte	0x01
	.zero		1


	//----- nvinfo : EIATTR_MERCURY_ISA_VERSION
	.align		4
        /*0044*/ 	.byte	0x03, 0x5f
        /*0046*/ 	.short	0x0101


	//----- nvinfo : EIATTR_VRC_CTA_INIT_COUNT
	.align		4
        /*0048*/ 	.byte	0x02, 0x4a
	.zero		1
	.zero		1


	//----- nvinfo : EIATTR_EXIT_INSTR_OFFSETS
	.align		4
        /*004c*/ 	.byte	0x04, 0x1c
        /*004e*/ 	.short	(.L_29 - .L_28)


	//   ....[0]....
.L_28:
        /*0050*/ 	.word	0x00000440


	//   ....[1]....
        /*0054*/ 	.word	0x00000650


	//----- nvinfo : EIATTR_CRS_STACK_SIZE
	.align		4
.L_29:
        /*0058*/ 	.byte	0x04, 0x1e
        /*005a*/ 	.short	(.L_31 - .L_30)
.L_30:
        /*005c*/ 	.word	0x00000000


	//----- nvinfo : EIATTR_CBANK_PARAM_SIZE
	.align		4
.L_31:
        /*0060*/ 	.byte	0x03, 0x19
        /*0062*/ 	.short	0x0014


	//----- nvinfo : EIATTR_PARAM_CBANK
	.align		4
        /*0064*/ 	.byte	0x04, 0x0a
        /*0066*/ 	.short	(.L_33 - .L_32)
	.align		4
.L_32:
        /*0068*/ 	.word	index@(.nv.constant0._Z14softmax_2_cudaPfS_i)
        /*006c*/ 	.short	0x0380
        /*006e*/ 	.short	0x0014


	//----- nvinfo : EIATTR_SW_WAR
	.align		4
.L_33:
        /*0070*/ 	.byte	0x04, 0x36
        /*0072*/ 	.short	(.L_35 - .L_34)
.L_34:
        /*0074*/ 	.word	0x00000008
.L_35:


//--------------------- .nv.info._Z12addmm_1_cudaPKfS0_S0_Pfii --------------------------
	.section	.nv.info._Z12addmm_1_cudaPKfS0_S0_Pfii,"",@"SHT_CUDA_INFO"
	.sectionflags	@""
	.align	4


	//----- nvinfo : EIATTR_CUDA_API_VERSION
	.align		4
        /*0000*/ 	.byte	0x04, 0x37
        /*0002*/ 	.short	(.L_37 - .L_36)
.L_36:
        /*0004*/ 	.word	0x00000082


	//----- nvinfo : EIATTR_KPARAM_INFO
	.align		4
.L_37:
        /*0008*/ 	.byte	0x04, 0x17
        /*000a*/ 	.short	(.L_39 - .L_38)
.L_38:
        /*000c*/ 	.word	0x00000000
        /*0010*/ 	.short	0x0005
        /*0012*/ 	.short	0x0024
        /*0014*/ 	.byte	0x00, 0xf0, 0x11, 0x00


	//----- nvinfo : EIATTR_KPARAM_INFO
	.align		4
.L_39:
        /*0018*/ 	.byte	0x04, 0x17
        /*001a*/ 	.short	(.L_41 - .L_40)
.L_40:
        /*001c*/ 	.word	0x00000000
        /*0020*/ 	.short	0x0004
        /*0022*/ 	.short	0x0020
        /*0024*/ 	.byte	0x00, 0xf0, 0x11, 0x00


	//----- nvinfo : EIATTR_KPARAM_INFO
	.align		4
.L_41:
        /*0028*/ 	.byte	0x04, 0x17
        /*002a*/ 	.short	(.L_43 - .L_42)
.L_42:
        /*002c*/ 	.word	0x00000000
        /*0030*/ 	.short	0x0003
        /*0032*/ 	.short	0x0018
        /*0034*/ 	.byte	0x00, 0xf5, 0x21, 0x00


	//----- nvinfo : EIATTR_KPARAM_INFO
	.align		4
.L_43:
        /*0038*/ 	.byte	0x04, 0x17
        /*003a*/ 	.short	(.L_45 - .L_44)
.L_44:
        /*003c*/ 	.word	0x00000000
        /*0040*/ 	.short	0x0002
        /*0042*/ 	.short	0x0010
        /*0044*/ 	.byte	0x00, 0xf5, 0x21, 0x00


	//----- nvinfo : EIATTR_KPARAM_INFO
	.align		4
.L_45:
        /*0048*/ 	.byte	0x04, 0x17
        /*004a*/ 	.short	(.L_47 - .L_46)
.L_46:
        /*004c*/ 	.word	0x00000000
        /*0050*/ 	.short	0x0001
        /*0052*/ 	.short	0x0008
        /*0054*/ 	.byte	0x00, 0xf5, 0x21, 0x00


	//----- nvinfo : EIATTR_KPARAM_INFO
	.align		4
.L_47:
        /*0058*/ 	.byte	0x04, 0x17
        /*005a*/ 	.short	(.L_49 - .L_48)
.L_48:
        /*005c*/ 	.word	0x00000000
        /*0060*/ 	.short	0x0000
        /*0062*/ 	.short	0x0000
        /*0064*/ 	.byte	0x00, 0xf5, 0x21, 0x00


	//----- nvinfo : EIATTR_SPARSE_MMA_MASK
	.align		4
.L_49:
        /*0068*/ 	.byte	0x03, 0x50
        /*006a*/ 	.short	0x0000


	//----- nvinfo : EIATTR_MAXREG_COUNT
	.align		4
        /*006c*/ 	.byte	0x03, 0x1b
        /*006e*/ 	.short	0x00ff


	//----- nvinfo : EIATTR_NUM_BARRIERS
	.align		4
        /*0070*/ 	.byte	0x02, 0x4c
        /*0072*/ 	.byte	0x01
	.zero		1


	//----- nvinfo : EIATTR_MERCURY_ISA_VERSION
	.align		4
        /*0074*/ 	.byte	0x03, 0x5f
        /*0076*/ 	.short	0x0101


	//----- nvinfo : EIATTR_VRC_CTA_INIT_COUNT
	.align		4
        /*0078*/ 	.byte	0x02, 0x4a
	.zero		1
	.zero		1


	//----- nvinfo : EIATTR_EXIT_INSTR_OFFSETS
	.align		4
        /*007c*/ 	.byte	0x04, 0x1c
        /*007e*/ 	.short	(.L_51 - .L_50)


	//   ....[0]....
.L_50:
        /*0080*/ 	.word	0x00000190


	//   ....[1]....
        /*0084*/ 	.word	0x00000a40


	//----- nvinfo : EIATTR_CRS_STACK_SIZE
	.align		4
.L_51:
        /*0088*/ 	.byte	0x04, 0x1e
        /*008a*/ 	.short	(.L_53 - .L_52)
.L_52:
        /*008c*/ 	.word	0x00000000


	//----- nvinfo : EIATTR_CBANK_PARAM_SIZE
	.align		4
.L_53:
        /*0090*/ 	.byte	0x03, 0x19
        /*0092*/ 	.short	0x0028


	//----- nvinfo : EIATTR_PARAM_CBANK
	.align		4
        /*0094*/ 	.byte	0x04, 0x0a
        /*0096*/ 	.short	(.L_55 - .L_54)
	.align		4
.L_54:
        /*0098*/ 	.word	index@(.nv.constant0._Z12addmm_1_cudaPKfS0_S0_Pfii)
        /*009c*/ 	.short	0x0380
        /*009e*/ 	.short	0x0028


	//----- nvinfo : EIATTR_SW_WAR
	.align		4
.L_55:
        /*00a0*/ 	.byte	0x04, 0x36
        /*00a2*/ 	.short	(.L_57 - .L_56)
.L_56:
        /*00a4*/ 	.word	0x00000008
.L_57:


//--------------------- .nv.info._Z17fused_tanh_0_cudaPKfS0_S0_Pfii --------------------------
	.section	.nv.info._Z17fused_tanh_0_cudaPKfS0_S0_Pfii,"",@"SHT_CUDA_INFO"
	.sectionflags	@""
	.align	4


	//----- nvinfo : EIATTR_CUDA_API_VERSION
	.align		4
        /*0000*/ 	.byte	0x04, 0x37
        /*0002*/ 	.short	(.L_59 - .L_58)
.L_58:
        /*0004*/ 	.word	0x00000082


	//----- nvinfo : EIATTR_KPARAM_INFO
	.align		4
.L_59:
        /*0008*/ 	.byte	0x04, 0x17
        /*000a*/ 	.short	(.L_61 - .L_60)
.L_60:
        /*000c*/ 	.word	0x00000000
        /*0010*/ 	.short	0x0005
        /*0012*/ 	.short	0x0024
        /*0014*/ 	.byte	0x00, 0xf0, 0x11, 0x00


	//----- nvinfo : EIATTR_KPARAM_INFO
	.align		4
.L_61:
        /*0018*/ 	.byte	0x04, 0x17
        /*001a*/ 	.short	(.L_63 - .L_62)
.L_62:
        /*001c*/ 	.word	0x00000000
        /*0020*/ 	.short	0x0004
        /*0022*/ 	.short	0x0020
        /*0024*/ 	.byte	0x00, 0xf0, 0x11, 0x00


	//----- nvinfo : EIATTR_KPARAM_INFO
	.align		4
.L_63:
        /*0028*/ 	.byte	0x04, 0x17
        /*002a*/ 	.short	(.L_65 - .L_64)
.L_64:
        /*002c*/ 	.word	0x00000000
        /*0030*/ 	.short	0x0003
        /*0032*/ 	.short	0x0018
        /*0034*/ 	.byte	0x00, 0xf5, 0x21, 0x00


	//----- nvinfo : EIATTR_KPARAM_INFO
	.align		4
.L_65:
        /*0038*/ 	.byte	0x04, 0x17
        /*003a*/ 	.short	(.L_67 - .L_66)
.L_66:
        /*003c*/ 	.word	0x00000000
        /*0040*/ 	.short	0x0002
        /*0042*/ 	.short	0x0010
        /*0044*/ 	.byte	0x00, 0xf5, 0x21, 0x00


	//----- nvinfo : EIATTR_KPARAM_INFO
	.align		4
.L_67:
        /*0048*/ 	.byte	0x04, 0x17
        /*004a*/ 	.short	(.L_69 - .L_68)
.L_68:
        /*004c*/ 	.word	0x00000000
        /*0050*/ 	.short	0x0001
        /*0052*/ 	.short	0x0008
        /*0054*/ 	.byte	0x00, 0xf5, 0x21, 0x00


	//----- nvinfo : EIATTR_KPARAM_INFO
	.align		4
.L_69:
        /*0058*/ 	.byte	0x04, 0x17
        /*005a*/ 	.short	(.L_71 - .L_70)
.L_70:
        /*005c*/ 	.word	0x00000000
        /*0060*/ 	.short	0x0000
        /*0062*/ 	.short	0x0000
        /*0064*/ 	.byte	0x00, 0xf5, 0x21, 0x00


	//----- nvinfo : EIATTR_SPARSE_MMA_MASK
	.align		4
.L_71:
        /*0068*/ 	.byte	0x03, 0x50
        /*006a*/ 	.short	0x0000


	//----- nvinfo : EIATTR_MAXREG_COUNT
	.align		4
        /*006c*/ 	.byte	0x03, 0x1b
        /*006e*/ 	.short	0x00ff


	//----- nvinfo : EIATTR_NUM_BARRIERS
	.align		4
        /*0070*/ 	.byte	0x02, 0x4c
        /*0072*/ 	.byte	0x01
	.zero		1


	//----- nvinfo : EIATTR_MERCURY_ISA_VERSION
	.align		4
        /*0074*/ 	.byte	0x03, 0x5f
        /*0076*/ 	.short	0x0101


	//----- nvinfo : EIATTR_VRC_CTA_INIT_COUNT
	.align		4
        /*0078*/ 	.byte	0x02, 0x4a
	.zero		1
	.zero		1


	//----- nvinfo : EIATTR_EXIT_INSTR_OFFSETS
	.align		4
        /*007c*/ 	.byte	0x04, 0x1c
        /*007e*/ 	.short	(.L_73 - .L_72)


	//   ....[0]....
.L_72:
        /*0080*/ 	.word	0x00000190


	//   ....[1]....
        /*0084*/ 	.word	0x00000b50


	//----- nvinfo : EIATTR_CRS_STACK_SIZE
	.align		4
.L_73:
        /*0088*/ 	.byte	0x04, 0x1e
        /*008a*/ 	.short	(.L_75 - .L_74)
.L_74:
        /*008c*/ 	.word	0x00000000


	//----- nvinfo : EIATTR_CBANK_PARAM_SIZE
	.align		4
.L_75:
        /*0090*/ 	.byte	0x03, 0x19
        /*0092*/ 	.short	0x0028


	//----- nvinfo : EIATTR_PARAM_CBANK
	.align		4
        /*0094*/ 	.byte	0x04, 0x0a
        /*0096*/ 	.short	(.L_77 - .L_76)
	.align		4
.L_76:
        /*0098*/ 	.word	index@(.nv.constant0._Z17fused_tanh_0_cudaPKfS0_S0_Pfii)
        /*009c*/ 	.short	0x0380
        /*009e*/ 	.short	0x0028


	//----- nvinfo : EIATTR_SW_WAR
	.align		4
.L_77:
        /*00a0*/ 	.byte	0x04, 0x36
        /*00a2*/ 	.short	(.L_79 - .L_78)
.L_78:
        /*00a4*/ 	.word	0x00000008
.L_79:


//--------------------- .nv.callgraph             --------------------------
	.section	.nv.callgraph,"",@"SHT_CUDA_CALLGRAPH"
	.align	4
	.sectionentsize	8
	.align		4
        /*0000*/ 	.word	0x00000000
	.align		4
        /*0004*/ 	.word	0xffffffff
	.align		4
        /*0008*/ 	.word	0x00000000
	.align		4
        /*000c*/ 	.word	0xfffffffe
	.align		4
        /*0010*/ 	.word	0x00000000
	.align		4
        /*0014*/ 	.word	0xfffffffd
	.align		4
        /*0018*/ 	.word	0x00000000
	.align		4
        /*001c*/ 	.word	0xfffffffc


//--------------------- .text._Z14softmax_2_cudaPfS_i --------------------------
	.section	.text._Z14softmax_2_cudaPfS_i,"ax",@progbits
	.align	128
        .global         _Z14softmax_2_cudaPfS_i
        .type           _Z14softmax_2_cudaPfS_i,@function
        .size           _Z14softmax_2_cudaPfS_i,(.L_x_38 - _Z14softmax_2_cudaPfS_i)
        .other          _Z14softmax_2_cudaPfS_i,@"STO_CUDA_ENTRY STV_DEFAULT"
_Z14softmax_2_cudaPfS_i:
.text._Z14softmax_2_cudaPfS_i:
[----:B------:R-:W-:Y:S01]  /*0000*/  LDC R1, c[0x0][0x37c] ;  /* 0x0000df00ff017b82 */ /* 0x000fe20000000800 */
[----:B------:R-:W0:Y:S07]  /*0010*/  S2R R0, SR_TID.X ;  /* 0x0000000000007919 */ /* 0x000e2e0000002100 */
[----:B------:R-:W0:Y:S01]  /*0020*/  S2UR UR4, SR_CTAID.X ;  /* 0x00000000000479c3 */ /* 0x000e220000002500 */
[----:B------:R-:W1:Y:S01]  /*0030*/  LDCU UR5, c[0x0][0x390] ;  /* 0x00007200ff0577ac */ /* 0x000e620008000800 */
[----:B------:R-:W-:Y:S01]  /*0040*/  IMAD.MOV.U32 R7, RZ, RZ, -0x800001 ;  /* 0xff7fffffff077424 */ /* 0x000fe200078e00ff */
[----:B------:R-:W2:Y:S05]  /*0050*/  LDCU.64 UR6, c[0x0][0x358] ;  /* 0x00006b00ff0677ac */ /* 0x000eaa0008000a00 */
[----:B------:R-:W0:Y:S08]  /*0060*/  LDC R5, c[0x0][0x360] ;  /* 0x0000d800ff057b82 */ /* 0x000e300000000800 */
[----:B------:R-:W3:Y:S01]  /*0070*/  LDC.64 R2, c[0x0][0x380] ;  /* 0x0000e000ff027b82 */ /* 0x000ee20000000a00 */
[----:B0-----:R-:W-:-:S05]  /*0080*/  IMAD R4, R5, UR4, R0 ;  /* 0x0000000405047c24 */ /* 0x001fca000f8e0200 */
[C---:B-1----:R-:W-:Y:S01]  /*0090*/  ISETP.GE.AND P0, PT, R4.reuse, UR5, PT ;  /* 0x0000000504007c0c */ /* 0x042fe2000bf06270 */
[----:B---3--:R-:W-:-:S12]  /*00a0*/  IMAD.WIDE R2, R4, 0x4, R2 ;  /* 0x0000000404027825 */ /* 0x008fd800078e0202 */
[----:B--2---:R-:W2:Y:S01]  /*00b0*/  @!P0 LDG.E R7, desc[UR6][R2.64] ;  /* 0x0000000602078981 */ /* 0x004ea2000c1e1900 */
[----:B------:R-:W0:Y:S01]  /*00c0*/  S2UR UR5, SR_CgaCtaId ;  /* 0x00000000000579c3 */ /* 0x000e220000008800 */
[----:B------:R-:W-:Y:S01]  /*00d0*/  UMOV UR4, 0x400 ;  /* 0x0000040000047882 */ /* 0x000fe20000000000 */
[----:B------:R-:W-:Y:S01]  /*00e0*/  ISETP.GE.U32.AND P0, PT, R5, 0x2, PT ;  /* 0x000000020500780c */ /* 0x000fe20003f06070 */
[----:B0-----:R-:W-:-:S06]  /*00f0*/  ULEA UR4, UR5, UR4, 0x18 ;  /* 0x0000000405047291 */ /* 0x001fcc000f8ec0ff */
[----:B------:R-:W-:-:S05]  /*0100*/  LEA R6, R0, UR4, 0x2 ;  /* 0x0000000400067c11 */ /* 0x000fca000f8e10ff */
[----:B--2---:R0:W-:Y:S01]  /*0110*/  STS [R6], R7 ;  /* 0x0000000706007388 */ /* 0x0041e20000000800 */
[----:B------:R-:W-:Y:S06]  /*0120*/  BAR.SYNC.DEFER_BLOCKING 0x0 ;  /* 0x0000000000007b1d */ /* 0x000fec0000010000 */
[----:B------:R-:W-:Y:S05]  /*0130*/  @!P0 BRA `(.L_x_0) ;  /* 0x0000000000308947 */ /* 0x000fea0003800000 */
[----:B0-----:R-:W-:-:S07]  /*0140*/  IMAD.MOV.U32 R7, RZ, RZ, R5 ;  /* 0x000000ffff077224 */ /* 0x001fce00078e0005 */
.L_x_1:
[----:B------:R-:W-:-:S04]  /*0150*/  SHF.R.U32.HI R13, RZ, 0x1, R7 ;  /* 0x00000001ff0d7819 */ /* 0x000fc80000011607 */
[----:B------:R-:W-:-:S13]  /*0160*/  ISETP.GE.U32.AND P0, PT, R0, R13, PT ;  /* 0x0000000d0000720c */ /* 0x000fda0003f06070 */
[----:B------:R-:W-:Y:S01]  /*0170*/  @!P0 IMAD R9, R13, 0x4, R6 ;  /* 0x000000040d098824 */ /* 0x000fe200078e0206 */
[----:B------:R-:W-:Y:S05]  /*0180*/  @!P0 LDS R8, [R6] ;  /* 0x0000000006088984 */ /* 0x000fea0000000800 */
[----:B------:R-:W0:Y:S02]  /*0190*/  @!P0 LDS R9, [R9] ;  /* 0x0000000009098984 */ /* 0x000e240000000800 */
[----:B0-----:R-:W-:-:S05]  /*01a0*/  @!P0 FMNMX R11, R8, R9, !PT ;  /* 0x00000009080b8209 */ /* 0x001fca0007800000 */
[----:B------:R1:W-:Y:S01]  /*01b0*/  @!P0 STS [R6], R11 ;  /* 0x0000000b06008388 */ /* 0x0003e20000000800 */
[----:B------:R-:W-:Y:S01]  /*01c0*/  BAR.SYNC.DEFER_BLOCKING 0x0 ;  /* 0x0000000000007b1d */ /* 0x000fe20000010000 */
[----:B------:R-:W-:Y:S01]  /*01d0*/  ISETP.GT.U32.AND P0, PT, R7, 0x3, PT ;  /* 0x000000030700780c */ /* 0x000fe20003f04070 */
[----:B------:R-:W-:-:S12]  /*01e0*/  IMAD.MOV.U32 R7, RZ, RZ, R13 ;  /* 0x000000ffff077224 */ /* 0x000fd800078e000d */
[----:B-1----:R-:W-:Y:S05]  /*01f0*/  @P0 BRA `(.L_x_1) ;  /* 0xfffffffc00d40947 */ /* 0x002fea000383ffff */
.L_x_0:
[----:B------:R-:W1:Y:S02]  /*0200*/  LDCU UR4, c[0x0][0x390] ;  /* 0x00007200ff0477ac */ /* 0x000e640008000800 */
[----:B-1----:R-:W-:-:S13]  /*0210*/  ISETP.GE.AND P0, PT, R4, UR4, PT ;  /* 0x0000000404007c0c */ /* 0x002fda000bf06270 */
[----:B------:R-:W2:Y:S01]  /*0220*/  @!P0 LDG.E R8, desc[UR6][R2.64] ;  /* 0x0000000602088981 */ /* 0x000ea2000c1e1900 */
[----:B------:R-:W1:Y:S01]  /*0230*/  S2UR UR5, SR_CgaCtaId ;  /* 0x00000000000579c3 */ /* 0x000e620000008800 */
[----:B------:R-:W-:Y:S01]  /*0240*/  UMOV UR4, 0x400 ;  /* 0x0000040000047882 */ /* 0x000fe20000000000 */
[----:B------:R-:W-:Y:S01]  /*0250*/  @!P0 IMAD.MOV.U32 R9, RZ, RZ, 0x3bbb989d ;  /* 0x3bbb989dff098424 */ /* 0x000fe200078e00ff */
[----:B------:R-:W-:Y:S01]  /*0260*/  ISETP.GE.U32.AND P1, PT, R5, 0x2, PT ;  /* 0x000000020500780c */ /* 0x000fe20003f26070 */
[----:B------:R-:W-:Y:S01]  /*0270*/  @!P0 IMAD.MOV.U32 R10, RZ, RZ, 0x437c0000 ;  /* 0x437c0000ff0a8424 */ /* 0x000fe200078e00ff */
[----:B-1----:R-:W-:-:S09]  /*0280*/  ULEA UR4, UR5, UR4, 0x18 ;  /* 0x0000000405047291 */ /* 0x002fd2000f8ec0ff */
[----:B0-----:R-:W2:Y:S02]  /*0290*/  LDS R7, [UR4] ;  /* 0x00000004ff077984 */ /* 0x001ea40008000800 */
[----:B--2---:R-:W-:-:S04]  /*02a0*/  @!P0 FADD R8, -R7, R8 ;  /* 0x0000000807088221 */ /* 0x004fc80000000100 */
[----:B------:R-:W-:-:S04]  /*02b0*/  @!P0 FFMA.SAT R9, R8, R9, 0.5 ;  /* 0x3f00000008098423 */ /* 0x000fc80000002009 */
[----:B------:R-:W-:-:S04]  /*02c0*/  @!P0 FFMA.RM R10, R9, R10, 12582913 ;  /* 0x4b400001090a8423 */ /* 0x000fc8000000400a */
[C---:B------:R-:W-:Y:S01]  /*02d0*/  @!P0 FADD R9, R10.reuse, -12583039 ;  /* 0xcb40007f0a098421 */ /* 0x040fe20000000000 */
[----:B------:R-:W-:-:S03]  /*02e0*/  @!P0 IMAD.SHL.U32 R10, R10, 0x800000, RZ ;  /* 0x008000000a0a8824 */ /* 0x000fc600078e00ff */
[----:B------:R-:W-:-:S04]  /*02f0*/  @!P0 FFMA R9, R8, 1.4426950216293334961, -R9 ;  /* 0x3fb8aa3b08098823 */ /* 0x000fc80000000809 */
[----:B------:R-:W-:Y:S01]  /*0300*/  @!P0 FFMA R8, R8, 1.925963033500011079e-08, R9 ;  /* 0x32a5706008088823 */ /* 0x000fe20000000009 */
[----:B------:R-:W-:-:S03]  /*0310*/  HFMA2 R9, -RZ, RZ, 0, 0 ;  /* 0x00000000ff097431 */ /* 0x000fc600000001ff */
[----:B------:R-:W0:Y:S02]  /*0320*/  @!P0 MUFU.EX2 R11, R8 ;  /* 0x00000008000b8308 */ /* 0x000e240000000800 */
[----:B0-----:R-:W-:-:S05]  /*0330*/  @!P0 FMUL R9, R10, R11 ;  /* 0x0000000b0a098220 */ /* 0x001fca0000400000 */
[----:B------:R0:W-:Y:S01]  /*0340*/  STS [R6], R9 ;  /* 0x0000000906007388 */ /* 0x0001e20000000800 */
[----:B------:R-:W-:Y:S06]  /*0350*/  BAR.SYNC.DEFER_BLOCKING 0x0 ;  /* 0x0000000000007b1d */ /* 0x000fec0000010000 */
[----:B------:R-:W-:Y:S05]  /*0360*/  @!P1 BRA `(.L_x_2) ;  /* 0x00000000002c9947 */ /* 0x000fea0003800000 */
.L_x_3:
[----:B------:R-:W-:-:S04]  /*0370*/  SHF.R.U32.HI R11, RZ, 0x1, R5 ;  /* 0x00000001ff0b7819 */ /* 0x000fc80000011605 */
[----:B------:R-:W-:-:S13]  /*0380*/  ISETP.GE.U32.AND P0, PT, R0, R11, PT ;  /* 0x0000000b0000720c */ /* 0x000fda0003f06070 */
[----:B------:R-:W-:Y:S01]  /*0390*/  @!P0 IMAD R8, R11, 0x4, R6 ;  /* 0x000000040b088824 */ /* 0x000fe200078e0206 */
[----:B0-----:R-:W-:Y:S05]  /*03a0*/  @!P0 LDS R9, [R6] ;  /* 0x0000000006098984 */ /* 0x001fea0000000800 */
[----:B------:R-:W0:Y:S02]  /*03b0*/  @!P0 LDS R8, [R8] ;  /* 0x0000000008088984 */ /* 0x000e240000000800 */
[----:B0-----:R-:W-:-:S05]  /*03c0*/  @!P0 FADD R9, R8, R9 ;  /* 0x0000000908098221 */ /* 0x001fca0000000000 */
[----:B------:R1:W-:Y:S01]  /*03d0*/  @!P0 STS [R6], R9 ;  /* 0x0000000906008388 */ /* 0x0003e20000000800 */
[----:B------:R-:W-:Y:S01]  /*03e0*/  BAR.SYNC.DEFER_BLOCKING 0x0 ;  /* 0x0000000000007b1d */ /* 0x000fe20000010000 */
[----:B------:R-:W-:Y:S01]  /*03f0*/  ISETP.GT.U32.AND P0, PT, R5, 0x3, PT ;  /* 0x000000030500780c */ /* 0x000fe20003f04070 */
[----:B------:R-:W-:-:S12]  /*0400*/  IMAD.MOV.U32 R5, RZ, RZ, R11 ;  /* 0x000000ffff057224 */ /* 0x000fd800078e000b */
[----:B-1----:R-:W-:Y:S05]  /*0410*/  @P0 BRA `(.L_x_3) ;  /* 0xfffffffc00d40947 */ /* 0x002fea000383ffff */
.L_x_2:
[----:B------:R-:W1:Y:S02]  /*0420*/  LDCU UR4, c[0x0][0x390] ;  /* 0x00007200ff0477ac */ /* 0x000e640008000800 */
[----:B-1----:R-:W-:-:S13]  /*0430*/  ISETP.GE.AND P0, PT, R4, UR4, PT ;  /* 0x0000000404007c0c */ /* 0x002fda000bf06270 */
[----:B------:R-:W-:Y:S05]  /*0440*/  @P0 EXIT ;  /* 0x000000000000094d */ /* 0x000fea0003800000 */
[----:B------:R1:W2:Y:S01]  /*0450*/  LDG.E R2, desc[UR6][R2.64] ;  /* 0x0000000602027981 */ /* 0x0002a2000c1e1900 */
[----:B------:R-:W3:Y:S01]  /*0460*/  S2UR UR5, SR_CgaCtaId ;  /* 0x00000000000579c3 */ /* 0x000ee20000008800 */
[----:B------:R-:W-:Y:S01]  /*0470*/  UMOV UR4, 0x400 ;  /* 0x0000040000047882 */ /* 0x000fe20000000000 */
[----:B------:R-:W-:Y:S01]  /*0480*/  IMAD.MOV.U32 R0, RZ, RZ, 0x3bbb989d ;  /* 0x3bbb989dff007424 */ /* 0x000fe200078e00ff */
[----:B------:R-:W-:Y:S01]  /*0490*/  BSSY.RECONVERGENT B0, `(.L_x_4) ;  /* 0x0000018000007945 */ /* 0x000fe20003800200 */
[----:B------:R-:W-:Y:S01]  /*04a0*/  IMAD.MOV.U32 R5, RZ, RZ, 0x437c0000 ;  /* 0x437c0000ff057424 */ /* 0x000fe200078e00ff */
[----:B---3--:R-:W-:-:S09]  /*04b0*/  ULEA UR4, UR5, UR4, 0x18 ;  /* 0x0000000405047291 */ /* 0x008fd2000f8ec0ff */
[----:B-1----:R-:W1:Y:S01]  /*04c0*/  LDS R3, [UR4] ;  /* 0x00000004ff037984 */ /* 0x002e620008000800 */
[----:B--2---:R-:W-:Y:S02]  /*04d0*/  FADD R7, -R7, R2 ;  /* 0x0000000207077221 */ /* 0x004fe40000000100 */
[----:B-1----:R-:W1:Y:S02]  /*04e0*/  MUFU.RCP R2, R3 ;  /* 0x0000000300027308 */ /* 0x002e640000001000 */
[----:B------:R-:W-:-:S04]  /*04f0*/  FFMA.SAT R0, R7, R0, 0.5 ;  /* 0x3f00000007007423 */ /* 0x000fc80000002000 */
[----:B------:R-:W-:-:S04]  /*0500*/  FFMA.RM R0, R0, R5, 12582913 ;  /* 0x4b40000100007423 */ /* 0x000fc80000004005 */
[C---:B0-----:R-:W-:Y:S01]  /*0510*/  FADD R6, R0.reuse, -12583039 ;  /* 0xcb40007f00067421 */ /* 0x041fe20000000000 */
[----:B------:R-:W-:-:S03]  /*0520*/  SHF.L.U32 R0, R0, 0x17, RZ ;  /* 0x0000001700007819 */ /* 0x000fc600000006ff */
[----:B------:R-:W-:-:S04]  /*0530*/  FFMA R6, R7, 1.4426950216293334961, -R6 ;  /* 0x3fb8aa3b07067823 */ /* 0x000fc80000000806 */
[----:B------:R-:W-:Y:S01]  /*0540*/  FFMA R6, R7, 1.925963033500011079e-08, R6 ;  /* 0x32a5706007067823 */ /* 0x000fe20000000006 */
[----:B-1----:R-:W-:-:S03]  /*0550*/  FFMA R7, -R3, R2, 1 ;  /* 0x3f80000003077423 */ /* 0x002fc60000000102 */
[----:B------:R-:W0:Y:S01]  /*0560*/  MUFU.EX2 R5, R6 ;  /* 0x0000000600057308 */ /* 0x000e220000000800 */
[----:B------:R-:W-:Y:S01]  /*0570*/  FFMA R7, R2, R7, R2 ;  /* 0x0000000702077223 */ /* 0x000fe20000000002 */
[----:B0-----:R-:W-:-:S06]  /*0580*/  FMUL R0, R0, R5 ;  /* 0x0000000500007220 */ /* 0x001fcc0000400000 */
[----:B------:R-:W0:Y:S01]  /*0590*/  FCHK P0, R0, R3 ;  /* 0x0000000300007302 */ /* 0x000e220000000000 */
[----:B------:R-:W-:-:S04]  /*05a0*/  FFMA R2, R0, R7, RZ ;  /* 0x0000000700027223 */ /* 0x000fc800000000ff */
[----:B------:R-:W-:-:S04]  /*05b0*/  FFMA R5, -R3, R2, R0 ;  /* 0x0000000203057223 */ /* 0x000fc80000000100 */
[----:B------:R-:W-:Y:S01]  /*05c0*/  FFMA R7, R7, R5, R2 ;  /* 0x0000000507077223 */ /* 0x000fe20000000002 */
[----:B0-----:R-:W-:Y:S06]  /*05d0*/  @!P0 BRA `(.L_x_5) ;  /* 0x00000000000c8947 */ /* 0x001fec0003800000 */
[----:B------:R-:W-:-:S07]  /*05e0*/  MOV R2, 0x600 ;  /* 0x0000060000027802 */ /* 0x000fce0000000f00 */
[----:B------:R-:W-:Y:S05]  /*05f0*/  CALL.REL.NOINC `($__internal_0_$__cuda_sm3x_div_rn_noftz_f32_slowpath) ;  /* 0x0000000000187944 */ /* 0x000fea0003c00000 */
[----:B------:R-:W-:-:S07]  /*0600*/  IMAD.MOV.U32 R7, RZ, RZ, R0 ;  /* 0x000000ffff077224 */ /* 0x000fce00078e0000 */
.L_x_5:
[----:B------:R-:W-:Y:S05]  /*0610*/  BSYNC.RECONVERGENT B0 ;  /* 0x0000000000007941 */ /* 0x000fea0003800200 */
.L_x_4:
[----:B------:R-:W0:Y:S02]  /*0620*/  LDC.64 R2, c[0x0][0x388] ;  /* 0x0000e200ff027b82 */ /* 0x000e240000000a00 */
[----:B0-----:R-:W-:-:S05]  /*0630*/  IMAD.WIDE R4, R4, 0x4, R2 ;  /* 0x0000000404047825 */ /* 0x001fca00078e0202 */
[----:B------:R-:W-:Y:S01]  /*0640*/  STG.E desc[UR6][R4.64], R7 ;  /* 0x0000000704007986 */ /* 0x000fe2000c101906 */
[----:B------:R-:W-:Y:S05]  /*0650*/  EXIT ;  /* 0x000000000000794d */ /* 0x000fea0003800000 */
        .weak           $__internal_0_$__cuda_sm3x_div_rn_noftz_f32_slowpath
        .type           $__internal_0_$__cuda_sm3x_div_rn_noftz_f32_slowpath,@function
        .size           $__internal_0_$__cuda_sm3x_div_rn_noftz_f32_slowpath,(.L_x_38 - $__internal_0_$__cuda_sm3x_div_rn_noftz_f32_slowpath)
$__internal_0_$__cuda_sm3x_div_rn_noftz_f32_slowpath:
[--C-:B------:R-:W-:Y:S01]  /*0660*/  SHF.R.U32.HI R6, RZ, 0x17, R3.reuse ;  /* 0x00000017ff067819 */ /* 0x100fe20000011603 */
[----:B------:R-:W-:Y:S01]  /*0670*/  BSSY.RECONVERGENT B1, `(.L_x_6) ;  /* 0x0000064000017945 */ /* 0x000fe20003800200 */
[--C-:B------:R-:W-:Y:S01]  /*0680*/  SHF.R.U32.HI R5, RZ, 0x17, R0.reuse ;  /* 0x00000017ff057819 */ /* 0x100fe20000011600 */
[----:B------:R-:W-:Y:S01]  /*0690*/  IMAD.MOV.U32 R7, RZ, RZ, R0 ;  /* 0x000000ffff077224 */ /* 0x000fe200078e0000 */
[----:B------:R-:W-:Y:S01]  /*06a0*/  LOP3.LUT R6, R6, 0xff, RZ, 0xc0, !PT ;  /* 0x000000ff06067812 */ /* 0x000fe200078ec0ff */
[----:B------:R-:W-:Y:S01]  /*06b0*/  IMAD.MOV.U32 R8, RZ, RZ, R3 ;  /* 0x000000ffff087224 */ /* 0x000fe200078e0003 */
[----:B------:R-:W-:-:S03]  /*06c0*/  LOP3.LUT R5, R5, 0xff, RZ, 0xc0, !PT ;  /* 0x000000ff05057812 */ /* 0x000fc600078ec0ff */
[----:B------:R-:W-:Y:S02]  /*06d0*/  VIADD R11, R6, 0xffffffff ;  /* 0xffffffff060b7836 */ /* 0x000fe40000000000 */
[----:B------:R-:W-:-:S03]  /*06e0*/  VIADD R10, R5, 0xffffffff ;  /* 0xffffffff050a7836 */ /* 0x000fc60000000000 */
[----:B------:R-:W-:-:S04]  /*06f0*/  ISETP.GT.U32.AND P0, PT, R11, 0xfd, PT ;  /* 0x000000fd0b00780c */ /* 0x000fc80003f04070 */
[----:B------:R-:W-:-:S13]  /*0700*/  ISETP.GT.U32.OR P0, PT, R10, 0xfd, P0 ;  /* 0x000000fd0a00780c */ /* 0x000fda0000704470 */
[----:B------:R-:W-:Y:S01]  /*0710*/  @!P0 MOV R9, RZ ;  /* 0x000000ff00098202 */ /* 0x000fe20000000f00 */
[----:B------:R-:W-:Y:S06]  /*0720*/  @!P0 BRA `(.L_x_7) ;  /* 0x00000000005c8947 */ /* 0x000fec0003800000 */
[----:B------:R-:W-:Y:S02]  /*0730*/  FSETP.GTU.FTZ.AND P0, PT, |R0|, +INF , PT ;  /* 0x7f8000000000780b */ /* 0x000fe40003f1c200 */
[----:B------:R-:W-:-:S04]  /*0740*/  FSETP.GTU.FTZ.AND P1, PT, |R3|, +INF , PT ;  /* 0x7f8000000300780b */ /* 0x000fc80003f3c200 */
[----:B------:R-:W-:-:S13]  /*0750*/  PLOP3.LUT P0, PT, P0, P1, PT, 0xf8, 0x8f ;  /* 0x00000000008f781c */ /* 0x000fda0000703f70 */
[----:B------:R-:W-:Y:S05]  /*0760*/  @P0 BRA `(.L_x_8) ;  /* 0x00000004004c0947 */ /* 0x000fea0003800000 */
[----:B------:R-:W-:-:S13]  /*0770*/  LOP3.LUT P0, RZ, R8, 0x7fffffff, R7, 0xc8, !PT ;  /* 0x7fffffff08ff7812 */ /* 0x000fda000780c807 */
[----:B------:R-:W-:Y:S05]  /*0780*/  @!P0 BRA `(.L_x_9) ;  /* 0x00000004003c8947 */ /* 0x000fea0003800000 */
[C---:B------:R-:W-:Y:S02]  /*0790*/  FSETP.NEU.FTZ.AND P2, PT, |R0|.reuse, +INF , PT ;  /* 0x7f8000000000780b */ /* 0x040fe40003f5d200 */
[----:B------:R-:W-:Y:S02]  /*07a0*/  FSETP.NEU.FTZ.AND P1, PT, |R3|, +INF , PT ;  /* 0x7f8000000300780b */ /* 0x000fe40003f3d200 */
[----:B------:R-:W-:-:S11]  /*07b0*/  FSETP.NEU.FTZ.AND P0, PT, |R0|, +INF , PT ;  /* 0x7f8000000000780b */ /* 0x000fd60003f1d200 */
[----:B------:R-:W-:Y:S05]  /*07c0*/  @!P1 BRA !P2, `(.L_x_9) ;  /* 0x00000004002c9947 */ /* 0x000fea0005000000 */
[----:B------:R-:W-:-:S04]  /*07d0*/  LOP3.LUT P2, RZ, R7, 0x7fffffff, RZ, 0xc0, !PT ;  /* 0x7fffffff07ff7812 */ /* 0x000fc8000784c0ff */
[----:B------:R-:W-:-:S13]  /*07e0*/  PLOP3.LUT P1, PT, P1, P2, PT, 0x2f, 0xf2 ;  /* 0x0000000000f2781c */ /* 0x000fda0000f24577 */
[----:B------:R-:W-:Y:S05]  /*07f0*/  @P1 BRA `(.L_x_10) ;  /* 0x0000000400181947 */ /* 0x000fea0003800000 */
[----:B------:R-:W-:-:S04]  /*0800*/  LOP3.LUT P1, RZ, R8, 0x7fffffff, RZ, 0xc0, !PT ;  /* 0x7fffffff08ff7812 */ /* 0x000fc8000782c0ff */
[----:B------:R-:W-:-:S13]  /*0810*/  PLOP3.LUT P0, PT, P0, P1, PT, 0x2f, 0xf2 ;  /* 0x0000000000f2781c */ /* 0x000fda0000702577 */
[----:B------:R-:W-:Y:S05]  /*0820*/  @P0 BRA `(.L_x_11) ;  /* 0x0000000400000947 */ /* 0x000fea0003800000 */
[----:B------:R-:W-:Y:S02]  /*0830*/  ISETP.GE.AND P0, PT, R10, RZ, PT ;  /* 0x000000ff0a00720c */ /* 0x000fe40003f06270 */
[----:B------:R-:W-:-:S11]  /*0840*/  ISETP.GE.AND P1, PT, R11, RZ, PT ;  /* 0x000000ff0b00720c */ /* 0x000fd60003f26270 */
[----:B------:R-:W-:Y:S02]  /*0850*/  @P0 IMAD.MOV.U32 R9, RZ, RZ, RZ ;  /* 0x000000ffff090224 */ /* 0x000fe400078e00ff */
[----:B------:R-:W-:Y:S01]  /*0860*/  @!P0 FFMA R7, R0, 1.84467440737095516160e+19, RZ ;  /* 0x5f80000000078823 */ /* 0x000fe200000000ff */
[----:B------:R-:W-:Y:S02]  /*0870*/  @!P0 IMAD.MOV.U32 R9, RZ, RZ, -0x40 ;  /* 0xffffffc0ff098424 */ /* 0x000fe400078e00ff */
[----:B------:R-:W-:Y:S02]  /*0880*/  @!P1 FFMA R8, R3, 1.84467440737095516160e+19, RZ ;  /* 0x5f80000003089823 */ /* 0x000fe400000000ff */
[----:B------:R-:W-:-:S07]  /*0890*/  @!P1 VIADD R9, R9, 0x40 ;  /* 0x0000004009099836 */ /* 0x000fce0000000000 */
.L_x_7:
[----:B------:R-:W-:Y:S01]  /*08a0*/  LEA R3, R6, 0xc0800000, 0x17 ;  /* 0xc080000006037811 */ /* 0x000fe200078eb8ff */
[----:B------:R-:W-:Y:S01]  /*08b0*/  BSSY.RECONVERGENT B2, `(.L_x_12) ;  /* 0x0000036000027945 */ /* 0x000fe20003800200 */
[----:B------:R-:W-:-:S03]  /*08c0*/  IADD3 R5, PT, PT, R5, -0x7f, RZ ;  /* 0xffffff8105057810 */ /* 0x000fc60007ffe0ff */
[----:B------:R-:W-:Y:S01]  /*08d0*/  IMAD.IADD R3, R8, 0x1, -R3 ;  /* 0x0000000108037824 */ /* 0x000fe200078e0a03 */
[C---:B------:R-:W-:Y:S01]  /*08e0*/  IADD3 R6, PT, PT, R5.reuse, 0x7f, -R6 ;  /* 0x0000007f05067810 */ /* 0x040fe20007ffe806 */
[----:B------:R-:W-:Y:S02]  /*08f0*/  IMAD R0, R5, -0x800000, R7 ;  /* 0xff80000005007824 */ /* 0x000fe400078e0207 */
[----:B------:R-:W0:Y:S01]  /*0900*/  MUFU.RCP R8, R3 ;  /* 0x0000000300087308 */ /* 0x000e220000001000 */
[----:B------:R-:W-:Y:S01]  /*0910*/  FADD.FTZ R11, -R3, -RZ ;  /* 0x800000ff030b7221 */ /* 0x000fe20000010100 */
[----:B------:R-:W-:-:S03]  /*0920*/  IMAD.IADD R6, R6, 0x1, R9 ;  /* 0x0000000106067824 */ /* 0x000fc600078e0209 */
[----:B0-----:R-:W-:-:S04]  /*0930*/  FFMA R13, R8, R11, 1 ;  /* 0x3f800000080d7423 */ /* 0x001fc8000000000b */
[----:B------:R-:W-:-:S04]  /*0940*/  FFMA R10, R8, R13, R8 ;  /* 0x0000000d080a7223 */ /* 0x000fc80000000008 */
[----:B------:R-:W-:-:S04]  /*0950*/  FFMA R7, R0, R10, RZ ;  /* 0x0000000a00077223 */ /* 0x000fc800000000ff */
[----:B------:R-:W-:-:S04]  /*0960*/  FFMA R8, R11, R7, R0 ;  /* 0x000000070b087223 */ /* 0x000fc80000000000 */
[----:B------:R-:W-:-:S04]  /*0970*/  FFMA R7, R10, R8, R7 ;  /* 0x000000080a077223 */ /* 0x000fc80000000007 */
[----:B------:R-:W-:-:S04]  /*0980*/  FFMA R8, R11, R7, R0 ;  /* 0x000000070b087223 */ /* 0x000fc80000000000 */
[----:B------:R-:W-:-:S05]  /*0990*/  FFMA R0, R10, R8, R7 ;  /* 0x000000080a007223 */ /* 0x000fca0000000007 */
[----:B------:R-:W-:-:S04]  /*09a0*/  SHF.R.U32.HI R3, RZ, 0x17, R0 ;  /* 0x00000017ff037819 */ /* 0x000fc80000011600 */
[----:B------:R-:W-:-:S05]  /*09b0*/  LOP3.LUT R3, R3, 0xff, RZ, 0xc0, !PT ;  /* 0x000000ff03037812 */ /* 0x000fca00078ec0ff */
[----:B------:R-:W-:-:S04]  /*09c0*/  IMAD.IADD R9, R3, 0x1, R6 ;  /* 0x0000000103097824 */ /* 0x000fc800078e0206 */
[----:B------:R-:W-:-:S05]  /*09d0*/  VIADD R3, R9, 0xffffffff ;  /* 0xffffffff09037836 */ /* 0x000fca0000000000 */
[----:B------:R-:W-:-:S13]  /*09e0*/  ISETP.GE.U32.AND P0, PT, R3, 0xfe, PT ;  /* 0x000000fe0300780c */ /* 0x000fda0003f06070 */
[----:B------:R-:W-:Y:S05]  /*09f0*/  @!P0 BRA `(.L_x_13) ;  /* 0x0000000000808947 */ /* 0x000fea0003800000 */
[----:B------:R-:W-:-:S13]  /*0a00*/  ISETP.GT.AND P0, PT, R9, 0xfe, PT ;  /* 0x000000fe0900780c */ /* 0x000fda0003f04270 */
[----:B------:R-:W-:Y:S05]  /*0a10*/  @P0 BRA `(.L_x_14) ;  /* 0x00000000006c0947 */ /* 0x000fea0003800000 */
[----:B------:R-:W-:-:S13]  /*0a20*/  ISETP.GE.AND P0, PT, R9, 0x1, PT ;  /* 0x000000010900780c */ /* 0x000fda0003f06270 */
[----:B------:R-:W-:Y:S05]  /*0a30*/  @P0 BRA `(.L_x_15) ;  /* 0x0000000000740947 */ /* 0x000fea0003800000 */
[----:B------:R-:W-:Y:S02]  /*0a40*/  ISETP.GE.AND P0, PT, R9, -0x18, PT ;  /* 0xffffffe80900780c */ /* 0x000fe40003f06270 */
[----:B------:R-:W-:-:S11]  /*0a50*/  LOP3.LUT R0, R0, 0x80000000, RZ, 0xc0, !PT ;  /* 0x8000000000007812 */ /* 0x000fd600078ec0ff */
[----:B------:R-:W-:Y:S05]  /*0a60*/  @!P0 BRA `(.L_x_15) ;  /* 0x0000000000688947 */ /* 0x000fea0003800000 */
[CCC-:B------:R-:W-:Y:S01]  /*0a70*/  FFMA.RZ R3, R10.reuse, R8.reuse, R7.reuse ;  /* 0x000000080a037223 */ /* 0x1c0fe2000000c007 */
[CCC-:B------:R-:W-:Y:S01]  /*0a80*/  FFMA.RM R6, R10.reuse, R8.reuse, R7.reuse ;  /* 0x000000080a067223 */ /* 0x1c0fe20000004007 */
[C---:B------:R-:W-:Y:S02]  /*0a90*/  ISETP.NE.AND P2, PT, R9.reuse, RZ, PT ;  /* 0x000000ff0900720c */ /* 0x040fe40003f45270 */
[----:B------:R-:W-:Y:S02]  /*0aa0*/  ISETP.NE.AND P1, PT, R9, RZ, PT ;  /* 0x000000ff0900720c */ /* 0x000fe40003f25270 */
[----:B------:R-:W-:Y:S01]  /*0ab0*/  LOP3.LUT R5, R3, 0x7fffff, RZ, 0xc0, !PT ;  /* 0x007fffff03057812 */ /* 0x000fe200078ec0ff */
[----:B------:R-:W-:Y:S01]  /*0ac0*/  FFMA.RP R3, R10, R8, R7 ;  /* 0x000000080a037223 */ /* 0x000fe20000008007 */
[C---:B------:R-:W-:Y:S01]  /*0ad0*/  VIADD R8, R9.reuse, 0x20 ;  /* 0x0000002009087836 */ /* 0x040fe20000000000 */
[----:B------:R-:W-:Y:S02]  /*0ae0*/  IADD3 R7, PT, PT, -R9, RZ, RZ ;  /* 0x000000ff09077210 */ /* 0x000fe40007ffe1ff */
[----:B------:R-:W-:-:S02]  /*0af0*/  LOP3.LUT R5, R5, 0x800000, RZ, 0xfc, !PT ;  /* 0x0080000005057812 */ /* 0x000fc400078efcff */
[----:B------:R-:W-:Y:S02]  /*0b00*/  FSETP.NEU.FTZ.AND P0, PT, R3, R6, PT ;  /* 0x000000060300720b */ /* 0x000fe40003f1d000 */
[----:B------:R-:W-:Y:S02]  /*0b10*/  SHF.L.U32 R8, R5, R8, RZ ;  /* 0x0000000805087219 */ /* 0x000fe400000006ff */
[----:B------:R-:W-:Y:S02]  /*0b20*/  SEL R6, R7, RZ, P2 ;  /* 0x000000ff07067207 */ /* 0x000fe40001000000 */
[----:B------:R-:W-:Y:S02]  /*0b30*/  ISETP.NE.AND P1, PT, R8, RZ, P1 ;  /* 0x000000ff0800720c */ /* 0x000fe40000f25270 */
[----:B------:R-:W-:Y:S02]  /*0b40*/  SHF.R.U32.HI R6, RZ, R6, R5 ;  /* 0x00000006ff067219 */ /* 0x000fe40000011605 */
[----:B------:R-:W-:-:S02]  /*0b50*/  PLOP3.LUT P0, PT, P0, P1, PT, 0xf8, 0x8f ;  /* 0x00000000008f781c */ /* 0x000fc40000703f70 */
[----:B------:R-:W-:Y:S02]  /*0b60*/  SHF.R.U32.HI R8, RZ, 0x1, R6 ;  /* 0x00000001ff087819 */ /* 0x000fe40000011606 */
[----:B------:R-:W-:-:S04]  /*0b70*/  SEL R3, RZ, 0x1, !P0 ;  /* 0x00000001ff037807 */ /* 0x000fc80004000000 */
[----:B------:R-:W-:-:S04]  /*0b80*/  LOP3.LUT R3, R3, 0x1, R8, 0xf8, !PT ;  /* 0x0000000103037812 */ /* 0x000fc800078ef808 */
[----:B------:R-:W-:-:S05]  /*0b90*/  LOP3.LUT R3, R3, R6, RZ, 0xc0, !PT ;  /* 0x0000000603037212 */ /* 0x000fca00078ec0ff */
[----:B------:R-:W-:-:S05]  /*0ba0*/  IMAD.IADD R3, R8, 0x1, R3 ;  /* 0x0000000108037824 */ /* 0x000fca00078e0203 */
[----:B------:R-:W-:Y:S01]  /*0bb0*/  LOP3.LUT R0, R3, R0, RZ, 0xfc, !PT ;  /* 0x0000000003007212 */ /* 0x000fe200078efcff */
[----:B------:R-:W-:Y:S06]  /*0bc0*/  BRA `(.L_x_15) ;  /* 0x0000000000107947 */ /* 0x000fec0003800000 */
.L_x_14:
[----:B------:R-:W-:-:S04]  /*0bd0*/  LOP3.LUT R0, R0, 0x80000000, RZ, 0xc0, !PT ;  /* 0x8000000000007812 */ /* 0x000fc800078ec0ff */
[----:B------:R-:W-:Y:S01]  /*0be0*/  LOP3.LUT R0, R0, 0x7f800000, RZ, 0xfc, !PT ;  /* 0x7f80000000007812 */ /* 0x000fe200078efcff */
[----:B------:R-:W-:Y:S06]  /*0bf0*/  BRA `(.L_x_15) ;  /* 0x0000000000047947 */ /* 0x000fec0003800000 */
.L_x_13:
[----:B------:R-:W-:-:S07]  /*0c00*/  IMAD R0, R6, 0x800000, R0 ;  /* 0x0080000006007824 */ /* 0x000fce00078e0200 */
.L_x_15:
[----:B------:R-:W-:Y:S05]  /*0c10*/  BSYNC.RECONVERGENT B2 ;  /* 0x0000000000027941 */ /* 0x000fea0003800200 */
.L_x_12:
[----:B------:R-:W-:Y:S05]  /*0c20*/  BRA `(.L_x_16) ;  /* 0x0000000000207947 */ /* 0x000fea0003800000 */
.L_x_11:
[----:B------:R-:W-:-:S04]  /*0c30*/  LOP3.LUT R0, R8, 0x80000000, R7, 0x48, !PT ;  /* 0x8000000008007812 */ /* 0x000fc800078e4807 */
[----:B------:R-:W-:Y:S01]  /*0c40*/  LOP3.LUT R0, R0, 0x7f800000, RZ, 0xfc, !PT ;  /* 0x7f80000000007812 */ /* 0x000fe200078efcff */
[----:B------:R-:W-:Y:S06]  /*0c50*/  BRA `(.L_x_16) ;  /* 0x0000000000147947 */ /* 0x000fec0003800000 */
.L_x_10:
[----:B------:R-:W-:Y:S01]  /*0c60*/  LOP3.LUT R0, R8, 0x80000000, R7, 0x48, !PT ;  /* 0x8000000008007812 */ /* 0x000fe200078e4807 */
[----:B------:R-:W-:Y:S06]  /*0c70*/  BRA `(.L_x_16) ;  /* 0x00000000000c7947 */ /* 0x000fec0003800000 */
.L_x_9:
[----:B------:R-:W0:Y:S01]  /*0c80*/  MUFU.RSQ R0, -QNAN ;  /* 0xffc0000000007908 */ /* 0x000e220000001400 */
[----:B------:R-:W-:Y:S05]  /*0c90*/  BRA `(.L_x_16) ;  /* 0x0000000000047947 */ /* 0x000fea0003800000 */
.L_x_8:
[----:B------:R-:W-:-:S07]  /*0ca0*/  FADD.FTZ R0, R0, R3 ;  /* 0x0000000300007221 */ /* 0x000fce0000010000 */
.L_x_16:
[----:B------:R-:W-:Y:S05]  /*0cb0*/  BSYNC.RECONVERGENT B1 ;  /* 0x0000000000017941 */ /* 0x000fea0003800200 */
.L_x_6:
[----:B------:R-:W-:-:S04]  /*0cc0*/  IMAD.MOV.U32 R3, RZ, RZ, 0x0 ;  /* 0x00000000ff037424 */ /* 0x000fc800078e00ff */
[----:B0-----:R-:W-:Y:S05]  /*0cd0*/  RET.REL.NODEC R2 `(_Z14softmax_2_cudaPfS_i) ;  /* 0xfffffff002c87950 */ /* 0x001fea0003c3ffff */
.L_x_17:
[----:B------:R-:W-:-:S00]  /*0ce0*/  BRA `(.L_x_17) ;  /* 0xfffffffc00fc7947 */ /* 0x000fc0000383ffff */
[----:B------:R-:W-:-:S00]  /*0cf0*/  NOP ;  /* 0x0000000000007918 */ /* 0x000fc00000000000 */
        /* <DEDUP_REMOVED lines=8> */
.L_x_38:


//--------------------- .text._Z12addmm_1_cudaPKfS0_S0_Pfii --------------------------
	.section	.text._Z12addmm_1_cudaPKfS0_S0_Pfii,"ax",@progbits
	.align	128
        .global         _Z12addmm_1_cudaPKfS0_S0_Pfii
        .type           _Z12addmm_1_cudaPKfS0_S0_Pfii,@function
        .size           _Z12addmm_1_cudaPKfS0_S0_Pfii,(.L_x_40 - _Z12addmm_1_cudaPKfS0_S0_Pfii)
        .other          _Z12addmm_1_cudaPKfS0_S0_Pfii,@"STO_CUDA_ENTRY STV_DEFAULT"
_Z12addmm_1_cudaPKfS0_S0_Pfii:
.text._Z12addmm_1_cudaPKfS0_S0_Pfii:
[----:B------:R-:W-:Y:S01]  /*0000*/  LDC R1, c[0x0][0x37c] ;  /* 0x0000df00ff017b82 */ /* 0x000fe20000000800 */
[----:B------:R-:W0:Y:S01]  /*0010*/  S2R R7, SR_TID.X ;  /* 0x0000000000077919 */ /* 0x000e220000002100 */
[----:B------:R-:W0:Y:S06]  /*0020*/  LDCU UR12, c[0x0][0x3a4] ;  /* 0x00007480ff0c77ac */ /* 0x000e2c0008000800 */
[----:B------:R-:W1:Y:S01]  /*0030*/  S2UR UR4, SR_CTAID.X ;  /* 0x00000000000479c3 */ /* 0x000e620000002500 */
[----:B------:R-:W-:Y:S01]  /*0040*/  BSSY.RECONVERGENT B0, `(.L_x_18) ;  /* 0x0000011000007945 */ /* 0x000fe20003800200 */
[----:B------:R-:W2:Y:S06]  /*0050*/  LDCU.64 UR10, c[0x0][0x358] ;  /* 0x00006b00ff0a77ac */ /* 0x000eac0008000a00 */
[----:B------:R-:W1:Y:S01]  /*0060*/  LDC R8, c[0x0][0x360] ;  /* 0x0000d800ff087b82 */ /* 0x000e620000000800 */
[----:B0-----:R-:W-:Y:S01]  /*0070*/  ISETP.GE.AND P0, PT, R7, UR12, PT ;  /* 0x0000000c07007c0c */ /* 0x001fe2000bf06270 */
[----:B-1----:R-:W-:-:S12]  /*0080*/  IMAD R0, R8, UR4, R7 ;  /* 0x0000000408007c24 */ /* 0x002fd8000f8e0207 */
[----:B--2---:R-:W-:Y:S05]  /*0090*/  @P0 BRA `(.L_x_19) ;  /* 0x00000000002c0947 */ /* 0x004fea0003800000 */
[----:B------:R-:W0:Y:S01]  /*00a0*/  S2R R3, SR_CgaCtaId ;  /* 0x0000000000037919 */ /* 0x000e220000008800 */
[----:B------:R-:W1:Y:S01]  /*00b0*/  LDC.64 R4, c[0x0][0x388] ;  /* 0x0000e200ff047b82 */ /* 0x000e620000000a00 */
[----:B------:R-:W-:-:S04]  /*00c0*/  MOV R2, 0x400 ;  /* 0x0000040000027802 */ /* 0x000fc80000000f00 */
[----:B0-----:R-:W-:-:S07]  /*00d0*/  LEA R6, R3, R2, 0x18 ;  /* 0x0000000203067211 */ /* 0x001fce00078ec0ff */
.L_x_20:
[----:B01----:R-:W-:-:S06]  /*00e0*/  IMAD.WIDE R2, R7, 0x4, R4 ;  /* 0x0000000407027825 */ /* 0x003fcc00078e0204 */
[----:B------:R-:W2:Y:S01]  /*00f0*/  LDG.E R2, desc[UR10][R2.64] ;  /* 0x0000000a02027981 */ /* 0x000ea2000c1e1900 */
[----:B------:R-:W-:Y:S02]  /*0100*/  LEA R9, R7, R6, 0x2 ;  /* 0x0000000607097211 */ /* 0x000fe400078e10ff */
[----:B------:R-:W-:-:S04]  /*0110*/  IADD3 R7, PT, PT, R8, R7, RZ ;  /* 0x0000000708077210 */ /* 0x000fc80007ffe0ff */
[----:B------:R-:W-:Y:S01]  /*0120*/  ISETP.GE.AND P0, PT, R7, UR12, PT ;  /* 0x0000000c07007c0c */ /* 0x000fe2000bf06270 */
[----:B--2---:R0:W-:-:S12]  /*0130*/  STS [R9], R2 ;  /* 0x0000000209007388 */ /* 0x0041d80000000800 */
[----:B------:R-:W-:Y:S05]  /*0140*/  @!P0 BRA `(.L_x_20) ;  /* 0xfffffffc00e48947 */ /* 0x000fea000383ffff */
.L_x_19:
[----:B------:R-:W-:Y:S05]  /*0150*/  BSYNC.RECONVERGENT B0 ;  /* 0x0000000000007941 */ /* 0x000fea0003800200 */
.L_x_18:
[----:B------:R-:W1:Y:S01]  /*0160*/  LDCU UR4, c[0x0][0x3a0] ;  /* 0x00007400ff0477ac */ /* 0x000e620008000800 */
[----:B------:R-:W-:Y:S01]  /*0170*/  BAR.SYNC.DEFER_BLOCKING 0x0 ;  /* 0x0000000000007b1d */ /* 0x000fe20000010000 */
[----:B-1----:R-:W-:-:S13]  /*0180*/  ISETP.GE.AND P0, PT, R0, UR4, PT ;  /* 0x0000000400007c0c */ /* 0x002fda000bf06270 */
[----:B------:R-:W-:Y:S05]  /*0190*/  @P0 EXIT ;  /* 0x000000000000094d */ /* 0x000fea0003800000 */
[----:B0-----:R-:W0:Y:S02]  /*01a0*/  LDC.64 R2, c[0x0][0x390] ;  /* 0x0000e400ff027b82 */ /* 0x001e240000000a00 */
[----:B0-----:R-:W-:-:S05]  /*01b0*/  IMAD.WIDE R2, R0, 0x4, R2 ;  /* 0x0000000400027825 */ /* 0x001fca00078e0202 */
[----:B------:R0:W5:Y:S01]  /*01c0*/  LDG.E R15, desc[UR10][R2.64] ;  /* 0x0000000a020f7981 */ /* 0x000162000c1e1900 */
[----:B------:R-:W-:-:S09]  /*01d0*/  UISETP.GE.AND UP0, UPT, UR12, 0x1, UPT ;  /* 0x000000010c00788c */ /* 0x000fd2000bf06270 */
[----:B0-----:R-:W-:Y:S05]  /*01e0*/  BRA.U !UP0, `(.L_x_21) ;  /* 0x0000000908087547 */ /* 0x001fea000b800000 */
[----:B------:R-:W-:Y:S02]  /*01f0*/  UISETP.GE.U32.AND UP1, UPT, UR12, 0x10, UPT ;  /* 0x000000100c00788c */ /* 0x000fe4000bf26070 */
[----:B------:R-:W-:Y:S01]  /*0200*/  IMAD R3, R0, UR12, RZ ;  /* 0x0000000c00037c24 */ /* 0x000fe2000f8e02ff */
[----:B------:R-:W-:Y:S01]  /*0210*/  ULOP3.LUT UR9, UR12, 0xf, URZ, 0xc0, !UPT ;  /* 0x0000000f0c097892 */ /* 0x000fe2000f8ec0ff */
[----:B------:R-:W-:-:S03]  /*0220*/  UMOV UR4, URZ ;  /* 0x000000ff00047c82 */ /* 0x000fc60008000000 */
[----:B------:R-:W-:Y:S02]  /*0230*/  UISETP.NE.AND UP0, UPT, UR9, URZ, UPT ;  /* 0x000000ff0900728c */ /* 0x000fe4000bf05270 */
[----:B------:R-:W-:Y:S09]  /*0240*/  BRA.U !UP1, `(.L_x_22) ;  /* 0x0000000109d87547 */ /* 0x000ff2000b800000 */
[----:B------:R-:W0:Y:S01]  /*0250*/  S2UR UR8, SR_CgaCtaId ;  /* 0x00000000000879c3 */ /* 0x000e220000008800 */
[----:B------:R-:W1:Y:S01]  /*0260*/  LDCU.64 UR6, c[0x0][0x380] ;  /* 0x00007000ff0677ac */ /* 0x000e620008000a00 */
[----:B------:R-:W-:Y:S01]  /*0270*/  MOV R2, R3 ;  /* 0x0000000300027202 */ /* 0x000fe20000000f00 */
[----:B------:R-:W-:Y:S01]  /*0280*/  UMOV UR5, 0x400 ;  /* 0x0000040000057882 */ /* 0x000fe20000000000 */
[----:B------:R-:W-:Y:S02]  /*0290*/  ULOP3.LUT UR4, UR12, 0x7ffffff0, URZ, 0xc0, !UPT ;  /* 0x7ffffff00c047892 */ /* 0x000fe4000f8ec0ff */
[----:B-1----:R-:W-:-:S04]  /*02a0*/  UIADD3 UR6, UP1, UPT, UR6, 0x20, URZ ;  /* 0x0000002006067890 */ /* 0x002fc8000ff3e0ff */
[----:B------:R-:W-:Y:S02]  /*02b0*/  UIADD3.X UR7, UPT, UPT, URZ, UR7, URZ, UP1, !UPT ;  /* 0x00000007ff077290 */ /* 0x000fe40008ffe4ff */
[----:B0-----:R-:W-:Y:S02]  /*02c0*/  ULEA UR5, UR8, UR5, 0x18 ;  /* 0x0000000508057291 */ /* 0x001fe4000f8ec0ff */
[----:B------:R-:W-:Y:S02]  /*02d0*/  UIADD3 UR8, UPT, UPT, -UR4, URZ, URZ ;  /* 0x000000ff04087290 */ /* 0x000fe4000fffe1ff */
[----:B------:R-:W-:-:S12]  /*02e0*/  UIADD3 UR5, UPT, UPT, UR5, 0x20, URZ ;  /* 0x0000002005057890 */ /* 0x000fd8000fffe0ff */
.L_x_23:
[----:B------:R-:W-:Y:S01]  /*02f0*/  MOV R26, UR6 ;  /* 0x00000006001a7c02 */ /* 0x000fe20008000f00 */
[----:B------:R-:W0:Y:S01]  /*0300*/  LDS.128 R8, [UR5+-0x20] ;  /* 0xffffe005ff087984 */ /* 0x000e220008000c00 */
[----:B------:R-:W-:-:S03]  /*0310*/  MOV R27, UR7 ;  /* 0x00000007001b7c02 */ /* 0x000fc60008000f00 */
[----:B------:R-:W-:-:S05]  /*0320*/  IMAD.WIDE R26, R2, 0x4, R26 ;  /* 0x00000004021a7825 */ /* 0x000fca00078e021a */
[----:B------:R-:W0:Y:S04]  /*0330*/  LDG.E R4, desc[UR10][R26.64+-0x20] ;  /* 0xffffe00a1a047981 */ /* 0x000e28000c1e1900 */
[----:B------:R-:W2:Y:S04]  /*0340*/  LDG.E R5, desc[UR10][R26.64+-0x1c] ;  /* 0xffffe40a1a057981 */ /* 0x000ea8000c1e1900 */
[----:B------:R-:W3:Y:S04]  /*0350*/  LDG.E R29, desc[UR10][R26.64+-0x18] ;  /* 0xffffe80a1a1d7981 */ /* 0x000ee8000c1e1900 */
[----:B------:R-:W4:Y:S04]  /*0360*/  LDG.E R14, desc[UR10][R26.64+-0x14] ;  /* 0xffffec0a1a0e7981 */ /* 0x000f28000c1e1900 */
        /* <DEDUP_REMOVED lines=11> */
[----:B------:R-:W4:Y:S01]  /*0420*/  LDG.E R24, desc[UR10][R26.64+0x1c] ;  /* 0x00001c0a1a187981 */ /* 0x000f22000c1e1900 */
[----:B------:R-:W-:Y:S01]  /*0430*/  UIADD3 UR8, UPT, UPT, UR8, 0x10, URZ ;  /* 0x0000001008087890 */ /* 0x000fe2000fffe0ff */
[----:B------:R-:W-:-:S03]  /*0440*/  IADD3 R2, PT, PT, R2, 0x10, RZ ;  /* 0x0000001002027810 */ /* 0x000fc60007ffe0ff */
[----:B------:R-:W-:Y:S01]  /*0450*/  UISETP.NE.AND UP1, UPT, UR8, URZ, UPT ;  /* 0x000000ff0800728c */ /* 0x000fe2000bf25270 */
[----:B0----5:R-:W-:-:S04]  /*0460*/  FFMA R4, R4, R8, R15 ;  /* 0x0000000804047223 */ /* 0x021fc8000000000f */
[----:B--2---:R-:W-:Y:S02]  /*0470*/  FFMA R9, R9, R5, R4 ;  /* 0x0000000509097223 */ /* 0x004fe40000000004 */
[----:B------:R-:W0:Y:S02]  /*0480*/  LDS.128 R4, [UR5+-0x10] ;  /* 0xfffff005ff047984 */ /* 0x000e240008000c00 */
[----:B---3--:R-:W-:-:S04]  /*0490*/  FFMA R10, R10, R29, R9 ;  /* 0x0000001d0a0a7223 */ /* 0x008fc80000000009 */
[----:B----4-:R-:W-:Y:S02]  /*04a0*/  FFMA R14, R11, R14, R10 ;  /* 0x0000000e0b0e7223 */ /* 0x010fe4000000000a */
[----:B------:R-:W1:Y:S02]  /*04b0*/  LDS.128 R8, [UR5] ;  /* 0x00000005ff087984 */ /* 0x000e640008000c00 */
[----:B0-----:R-:W-:-:S04]  /*04c0*/  FFMA R4, R13, R4, R14 ;  /* 0x000000040d047223 */ /* 0x001fc8000000000e */
[----:B------:R-:W-:Y:S02]  /*04d0*/  FFMA R5, R5, R12, R4 ;  /* 0x0000000c05057223 */ /* 0x000fe40000000004 */
[----:B------:R-:W0:Y:S01]  /*04e0*/  LDS.128 R12, [UR5+0x10] ;  /* 0x00001005ff0c7984 */ /* 0x000e220008000c00 */
[----:B------:R-:W-:Y:S01]  /*04f0*/  UIADD3 UR5, UPT, UPT, UR5, 0x40, URZ ;  /* 0x0000004005057890 */ /* 0x000fe2000fffe0ff */
[----:B------:R-:W-:-:S04]  /*0500*/  FFMA R6, R6, R17, R5 ;  /* 0x0000001106067223 */ /* 0x000fc80000000005 */
[----:B------:R-:W-:-:S04]  /*0510*/  FFMA R6, R7, R16, R6 ;  /* 0x0000001007067223 */ /* 0x000fc80000000006 */
[----:B-1----:R-:W-:-:S04]  /*0520*/  FFMA R6, R19, R8, R6 ;  /* 0x0000000813067223 */ /* 0x002fc80000000006 */
[----:B------:R-:W-:-:S04]  /*0530*/  FFMA R9, R9, R18, R6 ;  /* 0x0000001209097223 */ /* 0x000fc80000000006 */
[----:B------:R-:W-:-:S04]  /*0540*/  FFMA R10, R10, R21, R9 ;  /* 0x000000150a0a7223 */ /* 0x000fc80000000009 */
[----:B------:R-:W-:-:S04]  /*0550*/  FFMA R10, R11, R20, R10 ;  /* 0x000000140b0a7223 */ /* 0x000fc8000000000a */
[----:B0-----:R-:W-:-:S04]  /*0560*/  FFMA R10, R23, R12, R10 ;  /* 0x0000000c170a7223 */ /* 0x001fc8000000000a */
[----:B------:R-:W-:-:S04]  /*0570*/  FFMA R13, R13, R22, R10 ;  /* 0x000000160d0d7223 */ /* 0x000fc8000000000a */
[----:B------:R-:W-:-:S04]  /*0580*/  FFMA R14, R14, R25, R13 ;  /* 0x000000190e0e7223 */ /* 0x000fc8000000000d */
[----:B------:R-:W-:Y:S01]  /*0590*/  FFMA R15, R15, R24, R14 ;  /* 0x000000180f0f7223 */ /* 0x000fe2000000000e */
[----:B------:R-:W-:Y:S06]  /*05a0*/  BRA.U UP1, `(.L_x_23) ;  /* 0xfffffffd01507547 */ /* 0x000fec000b83ffff */
.L_x_22:
[----:B------:R-:W-:Y:S05]  /*05b0*/  BRA.U !UP0, `(.L_x_21) ;  /* 0x0000000508147547 */ /* 0x000fea000b800000 */
[----:B------:R-:W-:Y:S02]  /*05c0*/  UISETP.GE.U32.AND UP0, UPT, UR9, 0x8, UPT ;  /* 0x000000080900788c */ /* 0x000fe4000bf06070 */
[----:B------:R-:W-:-:S04]  /*05d0*/  ULOP3.LUT UR7, UR12, 0x7, URZ, 0xc0, !UPT ;  /* 0x000000070c077892 */ /* 0x000fc8000f8ec0ff */
[----:B------:R-:W-:-:S03]  /*05e0*/  UISETP.NE.AND UP1, UPT, UR7, URZ, UPT ;  /* 0x000000ff0700728c */ /* 0x000fc6000bf25270 */
[----:B------:R-:W-:Y:S08]  /*05f0*/  BRA.U !UP0, `(.L_x_24) ;  /* 0x0000000108687547 */ /* 0x000ff0000b800000 */
[----:B------:R-:W0:Y:S01]  /*0600*/  LDC.64 R12, c[0x0][0x380] ;  /* 0x0000e000ff0c7b82 */ /* 0x000e220000000a00 */
[----:B------:R-:W-:-:S05]  /*0610*/  IADD3 R5, PT, PT, R3, UR4, RZ ;  /* 0x0000000403057c10 */ /* 0x000fca000fffe0ff */
[----:B0-----:R-:W-:-:S05]  /*0620*/  IMAD.WIDE R12, R5, 0x4, R12 ;  /* 0x00000004050c7825 */ /* 0x001fca00078e020c */
[----:B------:R-:W2:Y:S04]  /*0630*/  LDG.E R2, desc[UR10][R12.64] ;  /* 0x0000000a0c027981 */ /* 0x000ea8000c1e1900 */
[----:B------:R-:W3:Y:S04]  /*0640*/  LDG.E R17, desc[UR10][R12.64+0x4] ;  /* 0x0000040a0c117981 */ /* 0x000ee8000c1e1900 */
[----:B------:R-:W4:Y:S04]  /*0650*/  LDG.E R14, desc[UR10][R12.64+0x8] ;  /* 0x0000080a0c0e7981 */ /* 0x000f28000c1e1900 */
[----:B------:R-:W4:Y:S04]  /*0660*/  LDG.E R19, desc[UR10][R12.64+0xc] ;  /* 0x00000c0a0c137981 */ /* 0x000f28000c1e1900 */
[----:B------:R-:W4:Y:S04]  /*0670*/  LDG.E R16, desc[UR10][R12.64+0x10] ;  /* 0x0000100a0c107981 */ /* 0x000f28000c1e1900 */
[----:B------:R-:W4:Y:S04]  /*0680*/  LDG.E R21, desc[UR10][R12.64+0x14] ;  /* 0x0000140a0c157981 */ /* 0x000f28000c1e1900 */
[----:B------:R-:W4:Y:S04]  /*0690*/  LDG.E R18, desc[UR10][R12.64+0x18] ;  /* 0x0000180a0c127981 */ /* 0x000f28000c1e1900 */
[----:B------:R-:W4:Y:S01]  /*06a0*/  LDG.E R23, desc[UR10][R12.64+0x1c] ;  /* 0x00001c0a0c177981 */ /* 0x000f22000c1e1900 */
[----:B------:R-:W0:Y:S01]  /*06b0*/  S2UR UR6, SR_CgaCtaId ;  /* 0x00000000000679c3 */ /* 0x000e220000008800 */
[----:B------:R-:W-:-:S02]  /*06c0*/  UMOV UR5, 0x400 ;  /* 0x0000040000057882 */ /* 0x000fc40000000000 */
[----:B0-----:R-:W-:-:S04]  /*06d0*/  ULEA UR5, UR6, UR5, 0x18 ;  /* 0x0000000506057291 */ /* 0x001fc8000f8ec0ff */
[----:B------:R-:W-:Y:S02]  /*06e0*/  ULEA UR5, UR4, UR5, 0x2 ;  /* 0x0000000504057291 */ /* 0x000fe4000f8e10ff */
[----:B------:R-:W-:-:S07]  /*06f0*/  UIADD3 UR4, UPT, UPT, UR4, 0x8, URZ ;  /* 0x0000000804047890 */ /* 0x000fce000fffe0ff */
[----:B------:R-:W2:Y:S04]  /*0700*/  LDS.128 R8, [UR5] ;  /* 0x00000005ff087984 */ /* 0x000ea80008000c00 */
[----:B------:R-:W0:Y:S01]  /*0710*/  LDS.128 R4, [UR5+0x10] ;  /* 0x00001005ff047984 */ /* 0x000e220008000c00 */
[----:B--2--5:R-:W-:-:S04]  /*0720*/  FFMA R2, R2, R8, R15 ;  /* 0x0000000802027223 */ /* 0x024fc8000000000f */
[----:B---3--:R-:W-:-:S04]  /*0730*/  FFMA R9, R17, R9, R2 ;  /* 0x0000000911097223 */ /* 0x008fc80000000002 */
[----:B----4-:R-:W-:-:S04]  /*0740*/  FFMA R10, R14, R10, R9 ;  /* 0x0000000a0e0a7223 */ /* 0x010fc80000000009 */
[----:B------:R-:W-:-:S04]  /*0750*/  FFMA R11, R19, R11, R10 ;  /* 0x0000000b130b7223 */ /* 0x000fc8000000000a */
[----:B0-----:R-:W-:-:S04]  /*0760*/  FFMA R4, R16, R4, R11 ;  /* 0x0000000410047223 */ /* 0x001fc8000000000b */
[----:B------:R-:W-:-:S04]  /*0770*/  FFMA R5, R21, R5, R4 ;  /* 0x0000000515057223 */ /* 0x000fc80000000004 */
[----:B------:R-:W-:-:S04]  /*0780*/  FFMA R6, R18, R6, R5 ;  /* 0x0000000612067223 */ /* 0x000fc80000000005 */
[----:B------:R-:W-:-:S07]  /*0790*/  FFMA R15, R23, R7, R6 ;  /* 0x00000007170f7223 */ /* 0x000fce0000000006 */
.L_x_24:
        /* <DEDUP_REMOVED lines=11> */
[----:B------:R-:W4:Y:S01]  /*0850*/  LDG.E R13, desc[UR10][R8.64+0xc] ;  /* 0x00000c0a080d7981 */ /* 0x000f22000c1e1900 */
[----:B------:R-:W0:Y:S01]  /*0860*/  S2UR UR7, SR_CgaCtaId ;  /* 0x00000000000779c3 */ /* 0x000e220000008800 */
[----:B------:R-:W-:-:S02]  /*0870*/  UMOV UR6, 0x400 ;  /* 0x0000040000067882 */ /* 0x000fc40000000000 */
[----:B0-----:R-:W-:-:S04]  /*0880*/  ULEA UR6, UR7, UR6, 0x18 ;  /* 0x0000000607067291 */ /* 0x001fc8000f8ec0ff */
[----:B------:R-:W-:Y:S02]  /*0890*/  ULEA UR6, UR4, UR6, 0x2 ;  /* 0x0000000604067291 */ /* 0x000fe4000f8e10ff */
[----:B------:R-:W-:-:S07]  /*08a0*/  UIADD3 UR4, UPT, UPT, UR4, 0x4, URZ ;  /* 0x0000000404047890 */ /* 0x000fce000fffe0ff */
[----:B------:R-:W2:Y:S02]  /*08b0*/  LDS.128 R4, [UR6] ;  /* 0x00000006ff047984 */ /* 0x000ea40008000c00 */
[----:B--2--5:R-:W-:-:S04]  /*08c0*/  FFMA R2, R2, R4, R15 ;  /* 0x0000000402027223 */ /* 0x024fc8000000000f */
[----:B---3--:R-:W-:-:S04]  /*08d0*/  FFMA R5, R11, R5, R2 ;  /* 0x000000050b057223 */ /* 0x008fc80000000002 */
[----:B----4-:R-:W-:-:S04]  /*08e0*/  FFMA R6, R10, R6, R5 ;  /* 0x000000060a067223 */ /* 0x010fc80000000005 */
[----:B------:R-:W-:-:S07]  /*08f0*/  FFMA R15, R13, R7, R6 ;  /* 0x000000070d0f7223 */ /* 0x000fce0000000006 */
.L_x_25:
[----:B------:R-:W-:Y:S05]  /*0900*/  BRA.U !UP1, `(.L_x_21) ;  /* 0x0000000109407547 */ /* 0x000fea000b800000 */
[----:B------:R-:W0:Y:S01]  /*0910*/  S2UR UR7, SR_CgaCtaId ;  /* 0x00000000000779c3 */ /* 0x000e220000008800 */
[----:B------:R-:W-:Y:S01]  /*0920*/  UMOV UR6, 0x400 ;  /* 0x0000040000067882 */ /* 0x000fe20000000000 */
[----:B------:R-:W-:-:S06]  /*0930*/  IADD3 R7, PT, PT, R3, UR4, RZ ;  /* 0x0000000403077c10 */ /* 0x000fcc000fffe0ff */
[----:B------:R-:W1:Y:S01]  /*0940*/  LDC.64 R4, c[0x0][0x380] ;  /* 0x0000e000ff047b82 */ /* 0x000e620000000a00 */
[----:B0-----:R-:W-:Y:S02]  /*0950*/  ULEA UR7, UR7, UR6, 0x18 ;  /* 0x0000000607077291 */ /* 0x001fe4000f8ec0ff */
[----:B------:R-:W-:Y:S02]  /*0960*/  UIADD3 UR6, UPT, UPT, -UR5, URZ, URZ ;  /* 0x000000ff05067290 */ /* 0x000fe4000fffe1ff */
[----:B------:R-:W-:-:S12]  /*0970*/  ULEA UR5, UR4, UR7, 0x2 ;  /* 0x0000000704057291 */ /* 0x000fd8000f8e10ff */
.L_x_26:
[C---:B-1----:R-:W-:Y:S01]  /*0980*/  IMAD.WIDE R2, R7.reuse, 0x4, R4 ;  /* 0x0000000407027825 */ /* 0x042fe200078e0204 */
[----:B------:R-:W0:Y:S05]  /*0990*/  LDS R6, [UR5] ;  /* 0x00000005ff067984 */ /* 0x000e2a0008000800 */
[----:B------:R-:W0:Y:S01]  /*09a0*/  LDG.E R2, desc[UR10][R2.64] ;  /* 0x0000000a02027981 */ /* 0x000e22000c1e1900 */
[----:B------:R-:W-:Y:S01]  /*09b0*/  UIADD3 UR6, UPT, UPT, UR6, 0x1, URZ ;  /* 0x0000000106067890 */ /* 0x000fe2000fffe0ff */
[----:B------:R-:W-:Y:S01]  /*09c0*/  IADD3 R7, PT, PT, R7, 0x1, RZ ;  /* 0x0000000107077810 */ /* 0x000fe20007ffe0ff */
[----:B------:R-:W-:Y:S02]  /*09d0*/  UIADD3 UR5, UPT, UPT, UR5, 0x4, URZ ;  /* 0x0000000405057890 */ /* 0x000fe4000fffe0ff */
[----:B------:R-:W-:Y:S01]  /*09e0*/  UISETP.NE.AND UP0, UPT, UR6, URZ, UPT ;  /* 0x000000ff0600728c */ /* 0x000fe2000bf05270 */
[----:B0----5:R-:W-:-:S08]  /*09f0*/  FFMA R15, R2, R6, R15 ;  /* 0x00000006020f7223 */ /* 0x021fd0000000000f */
[----:B------:R-:W-:Y:S05]  /*0a00*/  BRA.U UP0, `(.L_x_26) ;  /* 0xfffffffd00dc7547 */ /* 0x000fea000b83ffff */
.L_x_21:
[----:B------:R-:W0:Y:S02]  /*0a10*/  LDC.64 R2, c[0x0][0x398] ;  /* 0x0000e600ff027b82 */ /* 0x000e240000000a00 */
[----:B0-----:R-:W-:-:S05]  /*0a20*/  IMAD.WIDE R2, R0, 0x4, R2 ;  /* 0x0000000400027825 */ /* 0x001fca00078e0202 */
[----:B-----5:R-:W-:Y:S01]  /*0a30*/  STG.E desc[UR10][R2.64], R15 ;  /* 0x0000000f02007986 */ /* 0x020fe2000c10190a */
[----:B------:R-:W-:Y:S05]  /*0a40*/  EXIT ;  /* 0x000000000000794d */ /* 0x000fea0003800000 */
.L_x_27:
        /* <DEDUP_REMOVED lines=11> */
.L_x_40:


//--------------------- .text._Z17fused_tanh_0_cudaPKfS0_S0_Pfii --------------------------
	.section	.text._Z17fused_tanh_0_cudaPKfS0_S0_Pfii,"ax",@progbits
	.align	128
        .global         _Z17fused_tanh_0_cudaPKfS0_S0_Pfii
        .type           _Z17fused_tanh_0_cudaPKfS0_S0_Pfii,@function
        .size           _Z17fused_tanh_0_cudaPKfS0_S0_Pfii,(.L_x_41 - _Z17fused_tanh_0_cudaPKfS0_S0_Pfii)
        .other          _Z17fused_tanh_0_cudaPKfS0_S0_Pfii,@"STO_CUDA_ENTRY STV_DEFAULT"
_Z17fused_tanh_0_cudaPKfS0_S0_Pfii:
.text._Z17fused_tanh_0_cudaPKfS0_S0_Pfii:
        /* <DEDUP_REMOVED lines=14> */
.L_x_30:
[----:B01----:R-:W-:-:S06]  /*00e0*/  IMAD.WIDE R4, R3, 0x4, R6 ;  /* 0x0000000403047825 */ /* 0x003fcc00078e0206 */
[----:B------:R-:W2:Y:S01]  /*00f0*/  LDG.E R4, desc[UR10][R4.64] ;  /* 0x0000000a04047981 */ /* 0x000ea2000c1e1900 */
[----:B------:R-:W-:Y:S02]  /*0100*/  LEA R9, R3, R0, 0x2 ;  /* 0x0000000003097211 */ /* 0x000fe400078e10ff */
[----:B------:R-:W-:-:S04]  /*0110*/  IADD3 R3, PT, PT, R8, R3, RZ ;  /* 0x0000000308037210 */ /* 0x000fc80007ffe0ff */
[----:B------:R-:W-:Y:S01]  /*0120*/  ISETP.GE.AND P0, PT, R3, UR12, PT ;  /* 0x0000000c03007c0c */ /* 0x000fe2000bf06270 */
[----:B--2---:R0:W-:-:S12]  /*0130*/  STS [R9], R4 ;  /* 0x0000000409007388 */ /* 0x0041d80000000800 */
[----:B------:R-:W-:Y:S05]  /*0140*/  @!P0 BRA `(.L_x_30) ;  /* 0xfffffffc00e48947 */ /* 0x000fea000383ffff */
.L_x_29:
[----:B------:R-:W-:Y:S05]  /*0150*/  BSYNC.RECONVERGENT B0 ;  /* 0x0000000000007941 */ /* 0x000fea0003800200 */
.L_x_28:
        /* <DEDUP_REMOVED lines=25> */
.L_x_33:
        /* <DEDUP_REMOVED lines=44> */
.L_x_32:
        /* <DEDUP_REMOVED lines=31> */
.L_x_34:
        /* <DEDUP_REMOVED lines=22> */
.L_x_35:
        /* <DEDUP_REMOVED lines=8> */
.L_x_36:
        /* <DEDUP_REMOVED lines=9> */
.L_x_31:
[C---:B-----5:R-:W-:Y:S01]  /*0a10*/  FMUL R0, |R15|.reuse, 2.8853900432586669922 ;  /* 0x4038aa3b0f007820 */ /* 0x060fe20000400200 */
[----:B------:R-:W0:Y:S01]  /*0a20*/  LDC.64 R4, c[0x0][0x398] ;  /* 0x0000e600ff047b82 */ /* 0x000e220000000a00 */
[----:B------:R-:W-:Y:S01]  /*0a30*/  MOV R8, 0x3c80f082 ;  /* 0x3c80f08200087802 */ /* 0x000fe20000000f00 */
[----:B------:R-:W-:Y:S02]  /*0a40*/  HFMA2 R6, -RZ, RZ, 1.875, 0 ;  /* 0x3f800000ff067431 */ /* 0x000fe400000001ff */
[C---:B------:R-:W-:Y:S01]  /*0a50*/  FMUL R9, R15.reuse, R15 ;  /* 0x0000000f0f097220 */ /* 0x040fe20000400000 */
[C---:B------:R-:W-:Y:S01]  /*0a60*/  FSETP.GE.AND P1, PT, |R15|.reuse, 0.60000002384185791016, PT ;  /* 0x3f19999a0f00780b */ /* 0x040fe20003f26200 */
[----:B------:R-:W1:Y:S01]  /*0a70*/  MUFU.EX2 R0, R0 ;  /* 0x0000000000007308 */ /* 0x000e620000000800 */
[----:B------:R-:W-:Y:S01]  /*0a80*/  FSETP.GE.AND P0, PT, |R15|, 9.010913848876953125, PT ;  /* 0x41102cb40f00780b */ /* 0x000fe20003f06200 */
[----:B------:R-:W-:Y:S01]  /*0a90*/  FFMA R8, R9, R8, -0.052303962409496307373 ;  /* 0xbd563cae09087423 */ /* 0x000fe20000000008 */
[----:B-1----:R-:W-:-:S03]  /*0aa0*/  FADD R3, R0, 1 ;  /* 0x3f80000000037421 */ /* 0x002fc60000000000 */
[----:B------:R-:W-:-:S04]  /*0ab0*/  FFMA R0, R9, R8, 0.1331529766321182251 ;  /* 0x3e08594109007423 */ /* 0x000fc80000000008 */
[C---:B------:R-:W-:Y:S01]  /*0ac0*/  FFMA R0, R9.reuse, R0, -0.33332768082618713379 ;  /* 0xbeaaa9ed09007423 */ /* 0x040fe20000000000 */
[----:B------:R-:W1:Y:S03]  /*0ad0*/  MUFU.RCP R3, R3 ;  /* 0x0000000300037308 */ /* 0x000e660000001000 */
[----:B------:R-:W-:Y:S01]  /*0ae0*/  FFMA R0, R9, R0, RZ ;  /* 0x0000000009007223 */ /* 0x000fe200000000ff */
[----:B-1----:R-:W-:Y:S01]  /*0af0*/  FFMA R6, R3, -2, R6 ;  /* 0xc000000003067823 */ /* 0x002fe20000000006 */
[----:B0-----:R-:W-:-:S04]  /*0b00*/  IMAD.WIDE R2, R2, 0x4, R4 ;  /* 0x0000000402027825 */ /* 0x001fc800078e0204 */
[----:B------:R-:W-:-:S04]  /*0b10*/  FSEL R6, R6, 1, !P0 ;  /* 0x3f80000006067808 */ /* 0x000fc80004000000 */
[--C-:B------:R-:W-:Y:S01]  /*0b20*/  LOP3.LUT R7, R6, 0x80000000, R15.reuse, 0xb8, !PT ;  /* 0x8000000006077812 */ /* 0x100fe200078eb80f */
[----:B------:R-:W-:-:S05]  /*0b30*/  @!P1 FFMA R7, R0, R15, R15 ;  /* 0x0000000f00079223 */ /* 0x000fca000000000f */
[----:B------:R-:W-:Y:S01]  /*0b40*/  STG.E desc[UR10][R2.64], R7 ;  /* 0x0000000702007986 */ /* 0x000fe2000c10190a */
[----:B------:R-:W-:Y:S05]  /*0b50*/  EXIT ;  /* 0x000000000000794d */ /* 0x000fea0003800000 */
.L_x_37:
        /* <DEDUP_REMOVED lines=10> */
.L_x_41:


//--------------------- .nv.shared._Z14softmax_2_cudaPfS_i --------------------------
	.section	.nv.shared._Z14softmax_2_cudaPfS_i,"aw",@nobits
	.sectionflags	@""
	.align	16
	.zero		1024


//--------------------- .nv.shared.reserved.0     --------------------------
	.section	.nv.shared.reserved.0,"aw",@nobits
	.weak		__nv_reservedSMEM_offset_0_alias
	.size		__nv_reservedSMEM_offset_0_alias, 0, 64
	.other		__nv_reservedSMEM_offset_0_alias,@"STO_CUDA_RESERVED_SHARED STV_DEFAULT"
__nv_reservedSMEM_offset_0_alias:
	.zero		0
	.zero		64


//--------------------- .nv.shared._Z12addmm_1_cudaPKfS0_S0_Pfii --------------------------
	.section	.nv.shared._Z12addmm_1_cudaPKfS0_S0_Pfii,"aw",@nobits
	.sectionflags	@""
	.align	16
	.zero		1024


//--------------------- .nv.shared._Z17fused_tanh_0_cudaPKfS0_S0_Pfii --------------------------
	.section	.nv.shared._Z17fused_tanh_0_cudaPKfS0_S0_Pfii,"aw",@nobits
	.sectionflags	@""
	.align	16
	.zero		1024


//--------------------- .nv.constant0._Z14softmax_2_cudaPfS_i --------------------------
	.section	.nv.constant0._Z14softmax_2_cudaPfS_i,"a",@progbits
	.sectionflags	@""
	.align	4
.nv.constant0._Z14softmax_2_cudaPfS_i:
	.zero		916


//--------------------- .nv.constant0._Z12addmm_1_cudaPKfS0_S0_Pfii --------------------------
	.section	.nv.constant0._Z12addmm_1_cudaPKfS0_S0_Pfii,"a",@progbits
	.sectionflags	@""
	.align	4
.nv.constant0._Z12addmm_1_cudaPKfS0_S0_Pfii:
	.zero		936


//--------------------- .nv.constant0._Z17fused_tanh_0_cudaPKfS0_S0_Pfii --------------------------
	.section	.nv.constant0._Z17fused_tanh_0_cudaPKfS0_S0_Pfii,"a",@progbits
	.sectionflags	@""
	.align	4
.nv.constant0._Z17fused_tanh_0_cudaPKfS0_S0_Pfii:
	.zero		936


//--------------------- SYMBOLS --------------------------

	.type		.nv.reservedSmem.offset0,@object
	.size		.nv.reservedSmem.offset0,0x4
	.type		.nv.reservedSmem.cap,@object
	.size		.nv.reservedSmem.cap,0x4
